	.target	sm_90a

	.elftype	@"ET_EXEC"


//--------------------- .note.nv.tkinfo           --------------------------
	.section	.note.nv.tkinfo,"",@"SHT_NOTE"
	.sectionflags	@"SHF_NOTE_NV_TKINFO"
	.tkinfo
        /*0018*/ 	.word	0x00000002
        /*0030*/ 	.string	""
        /*0030*/ 	.string	"ptxas"
        /*0030*/ 	.string	"Cuda compilation tools, release 13.0, V13.0.88"
        /*0030*/ 	.string	"Build cuda_13.0.r13.0/compiler.36424714_0"
        /*0030*/ 	.string	"-arch sm_90a -m 64 "



//--------------------- .note.nv.cuinfo           --------------------------
	.section	.note.nv.cuinfo,"",@"SHT_NOTE"
	.sectionflags	@"SHF_NOTE_NV_CUINFO"
        /*0018*/ 	.short	0x0002
        /*001a*/ 	.short	0x005a
        /*001c*/ 	.short	0x0082
	.zero		2


//--------------------- .nv.info                  --------------------------
	.section	.nv.info,"",@"SHT_CUDA_INFO"
	.align	4


	//----- nvinfo : EIATTR_REGCOUNT
	.align		4
        /*0000*/ 	.byte	0x04, 0x2f
        /*0002*/ 	.short	(.L_16 - .L_15)
	.align		4
.L_15:
        /*0004*/ 	.word	index@(_ZN7cutlass13device_kernelINS_4gemm6kernel13GemmUniversalIN4cute5tupleIJiiiiEEENS1_10collective13CollectiveMmaINS1_39MainloopSm90TmaGmmaRmemAWarpSpecializedILi9ENS5_IJNS4_1CILi1EEESB_SB_EEENS1_35KernelTmaWarpSpecializedCooperativeEEENS5_IJNSA_ILi128EEENSA_ILi64EEESF_EEENS_12float_e5m2_tENS5_IJlSB_lEEESI_NS5_IJSB_llEEENS4_8TiledMMAINS4_8MMA_AtomIJNS4_4SM904GMMA30MMA_64x64x32_F32E5M2E5M2_RS_TNILNSO_7ScaleInE1ELSQ_1EEEEEENS4_6LayoutINS5_IJNSA_ILi2EEESB_SB_EEENS5_IJSB_NSA_ILi0EEESW_EEEEENS5_IJNS4_10UnderscoreESZ_SZ_EEEEENS4_13SM90_TMA_LOADENS4_14ComposedLayoutINS4_7SwizzleILi3ELi4ELi3EEENS4_18smem_ptr_flag_bitsILi8EEENST_INS5_IJNSA_ILi8EEESF_EEENS5_IJSF_SB_EEEEEEEvNS4_8identityES12_NS13_INS14_ILi2ELi4ELi3EEES17_NST_INS5_IJSG_S18_EEENS5_IJSB_SG_EEEEEEENS4_9Copy_AtomIJNS4_39AutoVectorizingCopyWithAssumedAlignmentILi128EEESI_EEES1D_EENS_8epilogue10collective6detail29Sm90TmaWarpSpecializedAdapterINS1P_15DefaultEpilogueISI_SJ_SJ_NS1O_6thread17LinearCombinationISI_Li1EffLNS1T_9ScaleType4KindE0ELNS_15FloatRoundStyleE2ESI_EENS1_15EpilogueDefaultEEEEEvvEEEEvNT_6ParamsE)
        /*0008*/ 	.word	0x000000a8


	//----- nvinfo : EIATTR_FRAME_SIZE
	.align		4
.L_16:
        /*000c*/ 	.byte	0x04, 0x11
        /*000e*/ 	.short	(.L_18 - .L_17)
	.align		4
.L_17:
        /*0010*/ 	.word	index@(_ZN7cutlass13device_kernelINS_4gemm6kernel13GemmUniversalIN4cute5tupleIJiiiiEEENS1_10collective13CollectiveMmaINS1_39MainloopSm90TmaGmmaRmemAWarpSpecializedILi9ENS5_IJNS4_1CILi1EEESB_SB_EEENS1_35KernelTmaWarpSpecializedCooperativeEEENS5_IJNSA_ILi128EEENSA_ILi64EEESF_EEENS_12float_e5m2_tENS5_IJlSB_lEEESI_NS5_IJSB_llEEENS4_8TiledMMAINS4_8MMA_AtomIJNS4_4SM904GMMA30MMA_64x64x32_F32E5M2E5M2_RS_TNILNSO_7ScaleInE1ELSQ_1EEEEEENS4_6LayoutINS5_IJNSA_ILi2EEESB_SB_EEENS5_IJSB_NSA_ILi0EEESW_EEEEENS5_IJNS4_10UnderscoreESZ_SZ_EEEEENS4_13SM90_TMA_LOADENS4_14ComposedLayoutINS4_7SwizzleILi3ELi4ELi3EEENS4_18smem_ptr_flag_bitsILi8EEENST_INS5_IJNSA_ILi8EEESF_EEENS5_IJSF_SB_EEEEEEEvNS4_8identityES12_NS13_INS14_ILi2ELi4ELi3EEES17_NST_INS5_IJSG_S18_EEENS5_IJSB_SG_EEEEEEENS4_9Copy_AtomIJNS4_39AutoVectorizingCopyWithAssumedAlignmentILi128EEESI_EEES1D_EENS_8epilogue10collective6detail29Sm90TmaWarpSpecializedAdapterINS1P_15DefaultEpilogueISI_SJ_SJ_NS1O_6thread17LinearCombinationISI_Li1EffLNS1T_9ScaleType4KindE0ELNS_15FloatRoundStyleE2ESI_EENS1_15EpilogueDefaultEEEEEvvEEEEvNT_6ParamsE)
        /*0014*/ 	.word	0x00000000


	//----- nvinfo : EIATTR_MIN_STACK_SIZE
	.align		4
.L_18:
        /*0018*/ 	.byte	0x04, 0x12
        /*001a*/ 	.short	(.L_20 - .L_19)
	.align		4
.L_19:
        /*001c*/ 	.word	index@(_ZN7cutlass13device_kernelINS_4gemm6kernel13GemmUniversalIN4cute5tupleIJiiiiEEENS1_10collective13CollectiveMmaINS1_39MainloopSm90TmaGmmaRmemAWarpSpecializedILi9ENS5_IJNS4_1CILi1EEESB_SB_EEENS1_35KernelTmaWarpSpecializedCooperativeEEENS5_IJNSA_ILi128EEENSA_ILi64EEESF_EEENS_12float_e5m2_tENS5_IJlSB_lEEESI_NS5_IJSB_llEEENS4_8TiledMMAINS4_8MMA_AtomIJNS4_4SM904GMMA30MMA_64x64x32_F32E5M2E5M2_RS_TNILNSO_7ScaleInE1ELSQ_1EEEEEENS4_6LayoutINS5_IJNSA_ILi2EEESB_SB_EEENS5_IJSB_NSA_ILi0EEESW_EEEEENS5_IJNS4_10UnderscoreESZ_SZ_EEEEENS4_13SM90_TMA_LOADENS4_14ComposedLayoutINS4_7SwizzleILi3ELi4ELi3EEENS4_18smem_ptr_flag_bitsILi8EEENST_INS5_IJNSA_ILi8EEESF_EEENS5_IJSF_SB_EEEEEEEvNS4_8identityES12_NS13_INS14_ILi2ELi4ELi3EEES17_NST_INS5_IJSG_S18_EEENS5_IJSB_SG_EEEEEEENS4_9Copy_AtomIJNS4_39AutoVectorizingCopyWithAssumedAlignmentILi128EEESI_EEES1D_EENS_8epilogue10collective6detail29Sm90TmaWarpSpecializedAdapterINS1P_15DefaultEpilogueISI_SJ_SJ_NS1O_6thread17LinearCombinationISI_Li1EffLNS1T_9ScaleType4KindE0ELNS_15FloatRoundStyleE2ESI_EENS1_15EpilogueDefaultEEEEEvvEEEEvNT_6ParamsE)
        /*0020*/ 	.word	0x00000000
.L_20:


//--------------------- .nv.compat                --------------------------
	.section	.nv.compat,"",@"SHT_CUDA_COMPAT_INFO"
	.align	4
        /*0000*/ 	.byte	0x02, 0x09, 0x01, 0x00, 0x02, 0x02, 0x04, 0x00, 0x02, 0x05, 0x05, 0x00, 0x03, 0x07, 0x01, 0x01
        /*0010*/ 	.byte	0x02, 0x03, 0x01, 0x00, 0x02, 0x06, 0x01, 0x00, 0x04, 0x0b, 0x08, 0x00, 0x00, 0x00, 0x00, 0x00
        /*0020*/ 	.byte	0x00, 0x00, 0x00, 0x00


//--------------------- .nv.info._ZN7cutlass13device_kernelINS_4gemm6kernel13GemmUniversalIN4cute5tupleIJiiiiEEENS1_10collective13CollectiveMmaINS1_39MainloopSm90TmaGmmaRmemAWarpSpecializedILi9ENS5_IJNS4_1CILi1EEESB_SB_EEENS1_35KernelTmaWarpSpecializedCooperativeEEENS5_IJNSA_ILi128EEENSA_ILi64EEESF_EEENS_12float_e5m2_tENS5_IJlSB_lEEESI_NS5_IJSB_llEEENS4_8TiledMMAINS4_8MMA_AtomIJNS4_4SM904GMMA30MMA_64x64x32_F32E5M2E5M2_RS_TNILNSO_7ScaleInE1ELSQ_1EEEEEENS4_6LayoutINS5_IJNSA_ILi2EEESB_SB_EEENS5_IJSB_NSA_ILi0EEESW_EEEEENS5_IJNS4_10UnderscoreESZ_SZ_EEEEENS4_13SM90_TMA_LOADENS4_14ComposedLayoutINS4_7SwizzleILi3ELi4ELi3EEENS4_18smem_ptr_flag_bitsILi8EEENST_INS5_IJNSA_ILi8EEESF_EEENS5_IJSF_SB_EEEEEEEvNS4_8identityES12_NS13_INS14_ILi2ELi4ELi3EEES17_NST_INS5_IJSG_S18_EEENS5_IJSB_SG_EEEEEEENS4_9Copy_AtomIJNS4_39AutoVectorizingCopyWithAssumedAlignmentILi128EEESI_EEES1D_EENS_8epilogue10collective6detail29Sm90TmaWarpSpecializedAdapterINS1P_15DefaultEpilogueISI_SJ_SJ_NS1O_6thread17LinearCombinationISI_Li1EffLNS1T_9ScaleType4KindE0ELNS_15FloatRoundStyleE2ESI_EENS1_15EpilogueDefaultEEEEEvvEEEEvNT_6ParamsE --------------------------
	.section	.nv.info._ZN7cutlass13device_kernelINS_4gemm6kernel13GemmUniversalIN4cute5tupleIJiiiiEEENS1_10collective13CollectiveMmaINS1_39MainloopSm90TmaGmmaRmemAWarpSpecializedILi9ENS5_IJNS4_1CILi1EEESB_SB_EEENS1_35KernelTmaWarpSpecializedCooperativeEEENS5_IJNSA_ILi128EEENSA_ILi64EEESF_EEENS_12float_e5m2_tENS5_IJlSB_lEEESI_NS5_IJSB_llEEENS4_8TiledMMAINS4_8MMA_AtomIJNS4_4SM904GMMA30MMA_64x64x32_F32E5M2E5M2_RS_TNILNSO_7ScaleInE1ELSQ_1EEEEEENS4_6LayoutINS5_IJNSA_ILi2EEESB_SB_EEENS5_IJSB_NSA_ILi0EEESW_EEEEENS5_IJNS4_10UnderscoreESZ_SZ_EEEEENS4_13SM90_TMA_LOADENS4_14ComposedLayoutINS4_7SwizzleILi3ELi4ELi3EEENS4_18smem_ptr_flag_bitsILi8EEENST_INS5_IJNSA_ILi8EEESF_EEENS5_IJSF_SB_EEEEEEEvNS4_8identityES12_NS13_INS14_ILi2ELi4ELi3EEES17_NST_INS5_IJSG_S18_EEENS5_IJSB_SG_EEEEEEENS4_9Copy_AtomIJNS4_39AutoVectorizingCopyWithAssumedAlignmentILi128EEESI_EEES1D_EENS_8epilogue10collective6detail29Sm90TmaWarpSpecializedAdapterINS1P_15DefaultEpilogueISI_SJ_SJ_NS1O_6thread17LinearCombinationISI_Li1EffLNS1T_9ScaleType4KindE0ELNS_15FloatRoundStyleE2ESI_EENS1_15EpilogueDefaultEEEEEvvEEEEvNT_6ParamsE,"",@"SHT_CUDA_INFO"
	.sectionflags	@""
	.align	4


	//----- nvinfo : EIATTR_CUDA_API_VERSION
	.align		4
        /*0000*/ 	.byte	0x04, 0x37
        /*0002*/ 	.short	(.L_22 - .L_21)
.L_21:
        /*0004*/ 	.word	0x00000082


	//----- nvinfo : EIATTR_KPARAM_INFO
	.align		4
.L_22:
        /*0008*/ 	.byte	0x04, 0x17
        /*000a*/ 	.short	(.L_24 - .L_23)
.L_23:
        /*000c*/ 	.word	0x00000000
        /*0010*/ 	.short	0x0000
        /*0012*/ 	.short	0x0070
        /*0014*/ 	.byte	0x00, 0xf0, 0x01, 0x10


	//----- nvinfo : EIATTR_SPARSE_MMA_MASK
	.align		4
.L_24:
        /*0018*/ 	.byte	0x03, 0x50
        /*001a*/ 	.short	0x0000


	//----- nvinfo : EIATTR_MAXREG_COUNT
	.align		4
        /*001c*/ 	.byte	0x03, 0x1b
        /*001e*/ 	.short	0x00a8


	//----- nvinfo : EIATTR_NUM_BARRIERS
	.align		4
        /*0020*/ 	.byte	0x02, 0x4c
        /*0022*/ 	.byte	0x01
	.zero		1


	//----- nvinfo : EIATTR_EXTERNS
	.align		4
        /*0024*/ 	.byte	0x04, 0x0f
        /*0026*/ 	.short	(.L_26 - .L_25)


	//   ....[0]....
	.align		4
.L_25:
        /*0028*/ 	.word	index@(__assertfail)


	//----- nvinfo : EIATTR_MERCURY_ISA_VERSION
	.align		4
.L_26:
        /*002c*/ 	.byte	0x03, 0x5f
        /*002e*/ 	.short	0x0101


	//----- nvinfo : EIATTR_INT_WARP_WIDE_INSTR_OFFSETS
	.align		4
        /*0030*/ 	.byte	0x04, 0x31
        /*0032*/ 	.short	(.L_28 - .L_27)


	//   ....[0]....
.L_27:
        /*0034*/ 	.word	0x00000480


	//   ....[1]....
        /*0038*/ 	.word	0x000004b0


	//   ....[2]....
        /*003c*/ 	.word	0x00000590


	//----- nvinfo : EIATTR_COOP_GROUP_MASK_REGIDS
	.align		4
.L_28:
        /*0040*/ 	.byte	0x04, 0x29
        /*0042*/ 	.short	(.L_30 - .L_29)


	//   ....[0]....
.L_29:
        /*0044*/ 	.word	0xffffffff


	//   ....[1]....
        /*0048*/ 	.word	0xffffffff


	//   ....[2]....
        /*004c*/ 	.word	0xffffffff


	//   ....[3]....
        /*0050*/ 	.word	0xffffffff


	//   ....[4]....
        /*0054*/ 	.word	0x0500000f


	//----- nvinfo : EIATTR_COOP_GROUP_INSTR_OFFSETS
	.align		4
.L_30:
        /*0058*/ 	.byte	0x04, 0x28
        /*005a*/ 	.short	(.L_32 - .L_31)


	//   ....[0]....
.L_31:
        /*005c*/ 	.word	0x00000060


	//   ....[1]....
        /*0060*/ 	.word	0x00000070


	//   ....[2]....
        /*0064*/ 	.word	0x00000130


	//   ....[3]....
        /*0068*/ 	.word	0x00000390


	//   ....[4]....
        /*006c*/ 	.word	0x00008290


	//----- nvinfo : EIATTR_REG_RECONFIG
	.align		4
.L_32:
        /*0070*/ 	.byte	0x01, 0x54
	.zero		2


	//----- nvinfo : EIATTR_SYSCALL_OFFSETS
	.align		4
        /*0074*/ 	.byte	0x04, 0x46
        /*0076*/ 	.short	(.L_34 - .L_33)


	//   ....[0]....
.L_33:
        /*0078*/ 	.word	0x00001140


	//   ....[1]....
        /*007c*/ 	.word	0x000012a0


	//   ....[2]....
        /*0080*/ 	.word	0x00001390


	//   ....[3]....
        /*0084*/ 	.word	0x00007030


	//   ....[4]....
        /*0088*/ 	.word	0x00007160


	//----- nvinfo : EIATTR_MBARRIER_INSTR_OFFSETS
	.align		4
.L_34:
        /*008c*/ 	.byte	0x04, 0x39
        /*008e*/ 	.short	(.L_36 - .L_35)


	//   ....[0]....
.L_35:
        /*0090*/ 	.word	0x00000250
        /*0094*/ 	.word	0x000000ff
        /*0098*/ 	.word	0x00000000
        /*009c*/ 	.short	0x0100
        /*009e*/ 	.byte	0x08
	.zero		1


	//   ....[1]....
        /*00a0*/ 	.word	0x00000260
        /*00a4*/ 	.word	0x000000ff
        /*00a8*/ 	.word	0x00000048
        /*00ac*/ 	.short	0x0100
        /*00ae*/ 	.byte	0x08
	.zero		1


	//   ....[2]....
        /*00b0*/ 	.word	0x00000270
        /*00b4*/ 	.word	0x000000ff
        /*00b8*/ 	.word	0x00000008
        /*00bc*/ 	.short	0x0100
        /*00be*/ 	.byte	0x08
	.zero		1


	//   ....[3]....
        /*00c0*/ 	.word	0x00000280
        /*00c4*/ 	.word	0x000000ff
        /*00c8*/ 	.word	0x00000050
        /*00cc*/ 	.short	0x0100
        /*00ce*/ 	.byte	0x08
	.zero		1


	//   ....[4]....
        /*00d0*/ 	.word	0x00000290
        /*00d4*/ 	.word	0x000000ff
        /*00d8*/ 	.word	0x00000010
        /*00dc*/ 	.short	0x0100
        /*00de*/ 	.byte	0x08
	.zero		1


	//   ....[5]....
        /*00e0*/ 	.word	0x000002a0
        /*00e4*/ 	.word	0x000000ff
        /*00e8*/ 	.word	0x00000058
        /*00ec*/ 	.short	0x0100
        /*00ee*/ 	.byte	0x08
	.zero		1


	//   ....[6]....
        /*00f0*/ 	.word	0x000002b0
        /*00f4*/ 	.word	0x000000ff
        /*00f8*/ 	.word	0x00000018
        /*00fc*/ 	.short	0x0100
        /*00fe*/ 	.byte	0x08
	.zero		1


	//   ....[7]....
        /*0100*/ 	.word	0x000002c0
        /*0104*/ 	.word	0x000000ff
        /*0108*/ 	.word	0x00000060
        /*010c*/ 	.short	0x0100
        /*010e*/ 	.byte	0x08
	.zero		1


	//   ....[8]....
        /*0110*/ 	.word	0x000002d0
        /*0114*/ 	.word	0x000000ff
        /*0118*/ 	.word	0x00000020
        /*011c*/ 	.short	0x0100
        /*011e*/ 	.byte	0x08
	.zero		1


	//   ....[9]....
        /*0120*/ 	.word	0x000002e0
        /*0124*/ 	.word	0x000000ff
        /*0128*/ 	.word	0x00000068
        /*012c*/ 	.short	0x0100
        /*012e*/ 	.byte	0x08
	.zero		1


	//   ....[10]....
        /*0130*/ 	.word	0x000002f0
        /*0134*/ 	.word	0x000000ff
        /*0138*/ 	.word	0x00000028
        /*013c*/ 	.short	0x0100
        /*013e*/ 	.byte	0x08
	.zero		1


	//   ....[11]....
        /*0140*/ 	.word	0x00000300
        /*0144*/ 	.word	0x000000ff
        /*0148*/ 	.word	0x00000070
        /*014c*/ 	.short	0x0100
        /*014e*/ 	.byte	0x08
	.zero		1


	//   ....[12]....
        /*0150*/ 	.word	0x00000310
        /*0154*/ 	.word	0x000000ff
        /*0158*/ 	.word	0x00000030
        /*015c*/ 	.short	0x0100
        /*015e*/ 	.byte	0x08
	.zero		1


	//   ....[13]....
        /*0160*/ 	.word	0x00000320
        /*0164*/ 	.word	0x000000ff
        /*0168*/ 	.word	0x00000078
        /*016c*/ 	.short	0x0100
        /*016e*/ 	.byte	0x08
	.zero		1


	//   ....[14]....
        /*0170*/ 	.word	0x00000330
        /*0174*/ 	.word	0x000000ff
        /*0178*/ 	.word	0x00000038
        /*017c*/ 	.short	0x0100
        /*017e*/ 	.byte	0x08
	.zero		1


	//   ....[15]....
        /*0180*/ 	.word	0x00000340
        /*0184*/ 	.word	0x000000ff
        /*0188*/ 	.word	0x00000080
        /*018c*/ 	.short	0x0100
        /*018e*/ 	.byte	0x08
	.zero		1


	//   ....[16]....
        /*0190*/ 	.word	0x00000350
        /*0194*/ 	.word	0x000000ff
        /*0198*/ 	.word	0x00000040
        /*019c*/ 	.short	0x0100
        /*019e*/ 	.byte	0x08
	.zero		1


	//   ....[17]....
        /*01a0*/ 	.word	0x00000360
        /*01a4*/ 	.word	0x000000ff
        /*01a8*/ 	.word	0x00000088
        /*01ac*/ 	.short	0x0100
        /*01ae*/ 	.byte	0x08
	.zero		1


	//   ....[18]....
        /*01b0*/ 	.word	0x00000600
        /*01b4*/ 	.word	0x000000ff
        /*01b8*/ 	.word	0x000000a0
        /*01bc*/ 	.short	0x0100
        /*01be*/ 	.byte	0x06
	.zero		1


	//   ....[19]....
        /*01c0*/ 	.word	0x00000660
        /*01c4*/ 	.word	0x000000ff
        /*01c8*/ 	.word	0x000000a8
        /*01cc*/ 	.short	0x0100
        /*01ce*/ 	.byte	0x06
	.zero		1


	//   ....[20]....
        /*01d0*/ 	.word	0x000014a0
        /*01d4*/ 	.word	0x00000004
        /*01d8*/ 	.word	0x00000000
        /*01dc*/ 	.short	0x010a
        /*01de*/ 	.byte	0x3f
	.zero		1


	//   ....[21]....
        /*01e0*/ 	.word	0x000014e0
        /*01e4*/ 	.word	0x00000004
        /*01e8*/ 	.word	0x00000000
        /*01ec*/ 	.short	0x010a
        /*01ee*/ 	.byte	0x3f
	.zero		1


	//   ....[22]....
        /*01f0*/ 	.word	0x00001710
        /*01f4*/ 	.word	0x00000006
        /*01f8*/ 	.word	0x00000000
        /*01fc*/ 	.short	0x010a
        /*01fe*/ 	.byte	0x3f
	.zero		1


	//   ....[23]....
        /*0200*/ 	.word	0x00002050
        /*0204*/ 	.word	0x00000006
        /*0208*/ 	.word	0x00000000
        /*020c*/ 	.short	0x010a
        /*020e*/ 	.byte	0x3f
	.zero		1


	//   ....[24]....
        /*0210*/ 	.word	0x00002400
        /*0214*/ 	.word	0x00000015
        /*0218*/ 	.word	0x00000000
        /*021c*/ 	.short	0x010a
        /*021e*/ 	.byte	0x3f
	.zero		1


	//   ....[25]....
        /*0220*/ 	.word	0x00002870
        /*0224*/ 	.word	0x00000007
        /*0228*/ 	.word	0x00000000
        /*022c*/ 	.short	0x0101
        /*022e*/ 	.byte	0x3f
	.zero		1


	//   ....[26]....
        /*0230*/ 	.word	0x00002b50
        /*0234*/ 	.word	0x00000015
        /*0238*/ 	.word	0x00000000
        /*023c*/ 	.short	0x010a
        /*023e*/ 	.byte	0x3f
	.zero		1


	//   ....[27]....
        /*0240*/ 	.word	0x000032e0
        /*0244*/ 	.word	0x00000009
        /*0248*/ 	.word	0x00000000
        /*024c*/ 	.short	0x0101
        /*024e*/ 	.byte	0x3f
	.zero		1


	//   ....[28]....
        /*0250*/ 	.word	0x00003670
        /*0254*/ 	.word	0x00000000
        /*0258*/ 	.word	0x00000000
        /*025c*/ 	.short	0x0101
        /*025e*/ 	.byte	0x3f
	.zero		1


	//   ....[29]....
        /*0260*/ 	.word	0x00007240
        /*0264*/ 	.word	0x00000007
        /*0268*/ 	.word	0x00000048
        /*026c*/ 	.short	0x010a
        /*026e*/ 	.byte	0x3f
	.zero		1


	//   ....[30]....
        /*0270*/ 	.word	0x00007660
        /*0274*/ 	.word	0x00000000
        /*0278*/ 	.word	0x000000a8
        /*027c*/ 	.short	0x0101
        /*027e*/ 	.byte	0x3f
	.zero		1


	//   ....[31]....
        /*0280*/ 	.word	0x00007d80
        /*0284*/ 	.word	0x00000005
        /*0288*/ 	.word	0x00000000
        /*028c*/ 	.short	0x010a
        /*028e*/ 	.byte	0x3f
	.zero		1


	//   ....[32]....
        /*0290*/ 	.word	0x00007e00
        /*0294*/ 	.word	0x00000007
        /*0298*/ 	.word	0x00000000
        /*029c*/ 	.short	0x010a
        /*029e*/ 	.byte	0x3f
	.zero		1


	//   ....[33]....
        /*02a0*/ 	.word	0x00007e90
        /*02a4*/ 	.word	0x00000006
        /*02a8*/ 	.word	0x00000000
        /*02ac*/ 	.short	0x010a
        /*02ae*/ 	.byte	0x3f
	.zero		1


	//   ....[34]....
        /*02b0*/ 	.word	0x00007f20
        /*02b4*/ 	.word	0x00000007
        /*02b8*/ 	.word	0x00000000
        /*02bc*/ 	.short	0x010a
        /*02be*/ 	.byte	0x3f
	.zero		1


	//   ....[35]....
        /*02c0*/ 	.word	0x00007fb0
        /*02c4*/ 	.word	0x00000006
        /*02c8*/ 	.word	0x00000000
        /*02cc*/ 	.short	0x010a
        /*02ce*/ 	.byte	0x3f
	.zero		1


	//   ....[36]....
        /*02d0*/ 	.word	0x00008040
        /*02d4*/ 	.word	0x00000007
        /*02d8*/ 	.word	0x00000000
        /*02dc*/ 	.short	0x010a
        /*02de*/ 	.byte	0x3f
	.zero		1


	//   ....[37]....
        /*02e0*/ 	.word	0x000080d0
        /*02e4*/ 	.word	0x00000006
        /*02e8*/ 	.word	0x00000000
        /*02ec*/ 	.short	0x010a
        /*02ee*/ 	.byte	0x3f
	.zero		1


	//   ....[38]....
        /*02f0*/ 	.word	0x00008160
        /*02f4*/ 	.word	0x00000007
        /*02f8*/ 	.word	0x00000000
        /*02fc*/ 	.short	0x010a
        /*02fe*/ 	.byte	0x3f
	.zero		1


	//   ....[39]....
        /*0300*/ 	.word	0x000081f0
        /*0304*/ 	.word	0x00000003
        /*0308*/ 	.word	0x00000000
        /*030c*/ 	.short	0x010a
        /*030e*/ 	.byte	0x3f
	.zero		1


	//   ....[40]....
        /*0310*/ 	.word	0x000082c0
        /*0314*/ 	.word	0x00000004
        /*0318*/ 	.word	0x00000000
        /*031c*/ 	.short	0x010a
        /*031e*/ 	.byte	0x3f
	.zero		1


	//   ....[41]....
        /*0320*/ 	.word	0x00008310
        /*0324*/ 	.word	0x00000006
        /*0328*/ 	.word	0x00000000
        /*032c*/ 	.short	0x010a
        /*032e*/ 	.byte	0x3f
	.zero		1


	//   ....[42]....
        /*0330*/ 	.word	0x00008360
        /*0334*/ 	.word	0x00000015
        /*0338*/ 	.word	0x00000000
        /*033c*/ 	.short	0x010a
        /*033e*/ 	.byte	0x3f
	.zero		1


	//   ....[43]....
        /*0340*/ 	.word	0x00008430
        /*0344*/ 	.word	0x00000007
        /*0348*/ 	.word	0x00000048
        /*034c*/ 	.short	0x010a
        /*034e*/ 	.byte	0x3f
	.zero		1


	//   ....[44]....
        /*0350*/ 	.word	0x00008500
        /*0354*/ 	.word	0x00000005
        /*0358*/ 	.word	0x00000000
        /*035c*/ 	.short	0x010a
        /*035e*/ 	.byte	0x3f
	.zero		1


	//   ....[45]....
        /*0360*/ 	.word	0x00008550
        /*0364*/ 	.word	0x00000007
        /*0368*/ 	.word	0x00000000
        /*036c*/ 	.short	0x010a
        /*036e*/ 	.byte	0x3f
	.zero		1


	//   ....[46]....
        /*0370*/ 	.word	0x000085a0
        /*0374*/ 	.word	0x00000006
        /*0378*/ 	.word	0x00000000
        /*037c*/ 	.short	0x010a
        /*037e*/ 	.byte	0x3f
	.zero		1


	//   ....[47]....
        /*0380*/ 	.word	0x000085f0
        /*0384*/ 	.word	0x00000007
        /*0388*/ 	.word	0x00000000
        /*038c*/ 	.short	0x010a
        /*038e*/ 	.byte	0x3f
	.zero		1


	//   ....[48]....
        /*0390*/ 	.word	0x00008640
        /*0394*/ 	.word	0x00000006
        /*0398*/ 	.word	0x00000000
        /*039c*/ 	.short	0x010a
        /*039e*/ 	.byte	0x3f
	.zero		1


	//   ....[49]....
        /*03a0*/ 	.word	0x00008690
        /*03a4*/ 	.word	0x00000007
        /*03a8*/ 	.word	0x00000000
        /*03ac*/ 	.short	0x010a
        /*03ae*/ 	.byte	0x3f
	.zero		1


	//   ....[50]....
        /*03b0*/ 	.word	0x000086e0
        /*03b4*/ 	.word	0x00000006
        /*03b8*/ 	.word	0x00000000
        /*03bc*/ 	.short	0x010a
        /*03be*/ 	.byte	0x3f
	.zero		1


	//   ....[51]....
        /*03c0*/ 	.word	0x00008730
        /*03c4*/ 	.word	0x00000007
        /*03c8*/ 	.word	0x00000000
        /*03cc*/ 	.short	0x010a
        /*03ce*/ 	.byte	0x3f
	.zero		1


	//----- nvinfo : EIATTR_NUM_MBARRIERS
	.align		4
.L_36:
        /*03d0*/ 	.byte	0x03, 0x38
        /*03d2*/ 	.short	0x0014


	//----- nvinfo : EIATTR_EXIT_INSTR_OFFSETS
	.align		4
        /*03d4*/ 	.byte	0x04, 0x1c
        /*03d6*/ 	.short	(.L_38 - .L_37)


	//   ....[0]....
.L_37:
        /*03d8*/ 	.word	0x000006b0


	//   ....[1]....
        /*03dc*/ 	.word	0x00000f70


	//   ....[2]....
        /*03e0*/ 	.word	0x00006620


	//   ....[3]....
        /*03e4*/ 	.word	0x00006c40


	//   ....[4]....
        /*03e8*/ 	.word	0x00008240


	//----- nvinfo : EIATTR_MAX_THREADS
	.align		4
.L_38:
        /*03ec*/ 	.byte	0x04, 0x05
        /*03ee*/ 	.short	(.L_40 - .L_39)
.L_39:
        /*03f0*/ 	.word	0x00000180
        /*03f4*/ 	.word	0x00000001
        /*03f8*/ 	.word	0x00000001


	//----- nvinfo : EIATTR_CRS_STACK_SIZE
	.align		4
.L_40:
        /*03fc*/ 	.byte	0x04, 0x1e
        /*03fe*/ 	.short	(.L_42 - .L_41)
.L_41:
        /*0400*/ 	.word	0x00000000


	//----- nvinfo : EIATTR_CBANK_PARAM_SIZE
	.align		4
.L_42:
        /*0404*/ 	.byte	0x03, 0x19
        /*0406*/ 	.short	0x0470


	//----- nvinfo : EIATTR_PARAM_CBANK
	.align		4
        /*0408*/ 	.byte	0x04, 0x0a
        /*040a*/ 	.short	(.L_44 - .L_43)
	.align		4
.L_43:
        /*040c*/ 	.word	index@(.nv.constant0._ZN7cutlass13device_kernelINS_4gemm6kernel13GemmUniversalIN4cute5tupleIJiiiiEEENS1_10collective13CollectiveMmaINS1_39MainloopSm90TmaGmmaRmemAWarpSpecializedILi9ENS5_IJNS4_1CILi1EEESB_SB_EEENS1_35KernelTmaWarpSpecializedCooperativeEEENS5_IJNSA_ILi128EEENSA_ILi64EEESF_EEENS_12float_e5m2_tENS5_IJlSB_lEEESI_NS5_IJSB_llEEENS4_8TiledMMAINS4_8MMA_AtomIJNS4_4SM904GMMA30MMA_64x64x32_F32E5M2E5M2_RS_TNILNSO_7ScaleInE1ELSQ_1EEEEEENS4_6LayoutINS5_IJNSA_ILi2EEESB_SB_EEENS5_IJSB_NSA_ILi0EEESW_EEEEENS5_IJNS4_10UnderscoreESZ_SZ_EEEEENS4_13SM90_TMA_LOADENS4_14ComposedLayoutINS4_7SwizzleILi3ELi4ELi3EEENS4_18smem_ptr_flag_bitsILi8EEENST_INS5_IJNSA_ILi8EEESF_EEENS5_IJSF_SB_EEEEEEEvNS4_8identityES12_NS13_INS14_ILi2ELi4ELi3EEES17_NST_INS5_IJSG_S18_EEENS5_IJSB_SG_EEEEEEENS4_9Copy_AtomIJNS4_39AutoVectorizingCopyWithAssumedAlignmentILi128EEESI_EEES1D_EENS_8epilogue10collective6detail29Sm90TmaWarpSpecializedAdapterINS1P_15DefaultEpilogueISI_SJ_SJ_NS1O_6thread17LinearCombinationISI_Li1EffLNS1T_9ScaleType4KindE0ELNS_15FloatRoundStyleE2ESI_EENS1_15EpilogueDefaultEEEEEvvEEEEvNT_6ParamsE)
        /*0410*/ 	.short	0x0210
        /*0412*/ 	.short	0x0470


	//----- nvinfo : EIATTR_SW_WAR
	.align		4
.L_44:
        /*0414*/ 	.byte	0x04, 0x36
        /*0416*/ 	.short	(.L_46 - .L_45)
.L_45:
        /*0418*/ 	.word	0x00000008
.L_46:


//--------------------- .nv.callgraph             --------------------------
	.section	.nv.callgraph,"",@"SHT_CUDA_CALLGRAPH"
	.align	4
	.sectionentsize	8
	.align		4
        /*0000*/ 	.word	0x00000000
	.align		4
        /*0004*/ 	.word	0xffffffff
	.align		4
        /*0008*/ 	.word	index@(_ZN7cutlass13device_kernelINS_4gemm6kernel13GemmUniversalIN4cute5tupleIJiiiiEEENS1_10collective13CollectiveMmaINS1_39MainloopSm90TmaGmmaRmemAWarpSpecializedILi9ENS5_IJNS4_1CILi1EEESB_SB_EEENS1_35KernelTmaWarpSpecializedCooperativeEEENS5_IJNSA_ILi128EEENSA_ILi64EEESF_EEENS_12float_e5m2_tENS5_IJlSB_lEEESI_NS5_IJSB_llEEENS4_8TiledMMAINS4_8MMA_AtomIJNS4_4SM904GMMA30MMA_64x64x32_F32E5M2E5M2_RS_TNILNSO_7ScaleInE1ELSQ_1EEEEEENS4_6LayoutINS5_IJNSA_ILi2EEESB_SB_EEENS5_IJSB_NSA_ILi0EEESW_EEEEENS5_IJNS4_10UnderscoreESZ_SZ_EEEEENS4_13SM90_TMA_LOADENS4_14ComposedLayoutINS4_7SwizzleILi3ELi4ELi3EEENS4_18smem_ptr_flag_bitsILi8EEENST_INS5_IJNSA_ILi8EEESF_EEENS5_IJSF_SB_EEEEEEEvNS4_8identityES12_NS13_INS14_ILi2ELi4ELi3EEES17_NST_INS5_IJSG_S18_EEENS5_IJSB_SG_EEEEEEENS4_9Copy_AtomIJNS4_39AutoVectorizingCopyWithAssumedAlignmentILi128EEESI_EEES1D_EENS_8epilogue10collective6detail29Sm90TmaWarpSpecializedAdapterINS1P_15DefaultEpilogueISI_SJ_SJ_NS1O_6thread17LinearCombinationISI_Li1EffLNS1T_9ScaleType4KindE0ELNS_15FloatRoundStyleE2ESI_EENS1_15EpilogueDefaultEEEEEvvEEEEvNT_6ParamsE)
	.align		4
        /*000c*/ 	.word	index@(__assertfail)
	.align		4
        /*0010*/ 	.word	0x00000000
	.align		4
        /*0014*/ 	.word	0xfffffffe
	.align		4
        /*0018*/ 	.word	0x00000000
	.align		4
        /*001c*/ 	.word	0xfffffffd
	.align		4
        /*0020*/ 	.word	0x00000000
	.align		4
        /*0024*/ 	.word	0xfffffffc


//--------------------- .nv.constant4             --------------------------
	.section	.nv.constant4,"a",@progbits
	.align	8
	.align		8
.nv.constant4:
        /*0000*/ 	.dword	__assertfail
	.align		8
        /*0008*/ 	.dword	__unnamed_1
	.align		8
        /*0010*/ 	.dword	__unnamed_2
	.align		8
        /*0018*/ 	.dword	_ZN40_INTERNAL_16426456_4_k_cu_dddb685c_198024cuda3std3__45__cpo5beginE
	.align		8
        /*0020*/ 	.dword	_ZN40_INTERNAL_16426456_4_k_cu_dddb685c_198024cuda3std3__45__cpo3endE
	.align		8
        /*0028*/ 	.dword	_ZN40_INTERNAL_16426456_4_k_cu_dddb685c_198024cuda3std3__45__cpo6cbeginE
	.align		8
        /*0030*/ 	.dword	_ZN40_INTERNAL_16426456_4_k_cu_dddb685c_198024cuda3std3__45__cpo4cendE
	.align		8
        /*0038*/ 	.dword	_ZN40_INTERNAL_16426456_4_k_cu_dddb685c_198024cuda3std3__442_GLOBAL__N__16426456_4_k_cu_dddb685c_198026ignoreE
	.align		8
        /*0040*/ 	.dword	_ZN40_INTERNAL_16426456_4_k_cu_dddb685c_198024cuda3std3__419piecewise_constructE
	.align		8
        /*0048*/ 	.dword	_ZN40_INTERNAL_16426456_4_k_cu_dddb685c_198024cuda3std3__48in_placeE
	.align		8
        /*0050*/ 	.dword	_ZN40_INTERNAL_16426456_4_k_cu_dddb685c_198024cuda3std6ranges3__45__cpo4swapE
	.align		8
        /*0058*/ 	.dword	_ZN40_INTERNAL_16426456_4_k_cu_dddb685c_198024cuda3std6ranges3__45__cpo9iter_moveE
	.align		8
        /*0060*/ 	.dword	_ZN40_INTERNAL_16426456_4_k_cu_dddb685c_198024cute7productE
	.align		8
        /*0068*/ 	.dword	_ZN40_INTERNAL_16426456_4_k_cu_dddb685c_198024cute1_E
	.align		8
        /*0070*/ 	.dword	$str$24
	.align		8
        /*0078*/ 	.dword	$str$25


//--------------------- .text._ZN7cutlass13device_kernelINS_4gemm6kernel13GemmUniversalIN4cute5tupleIJiiiiEEENS1_10collective13CollectiveMmaINS1_39MainloopSm90TmaGmmaRmemAWarpSpecializedILi9ENS5_IJNS4_1CILi1EEESB_SB_EEENS1_35KernelTmaWarpSpecializedCooperativeEEENS5_IJNSA_ILi128EEENSA_ILi64EEESF_EEENS_12float_e5m2_tENS5_IJlSB_lEEESI_NS5_IJSB_llEEENS4_8TiledMMAINS4_8MMA_AtomIJNS4_4SM904GMMA30MMA_64x64x32_F32E5M2E5M2_RS_TNILNSO_7ScaleInE1ELSQ_1EEEEEENS4_6LayoutINS5_IJNSA_ILi2EEESB_SB_EEENS5_IJSB_NSA_ILi0EEESW_EEEEENS5_IJNS4_10UnderscoreESZ_SZ_EEEEENS4_13SM90_TMA_LOADENS4_14ComposedLayoutINS4_7SwizzleILi3ELi4ELi3EEENS4_18smem_ptr_flag_bitsILi8EEENST_INS5_IJNSA_ILi8EEESF_EEENS5_IJSF_SB_EEEEEEEvNS4_8identityES12_NS13_INS14_ILi2ELi4ELi3EEES17_NST_INS5_IJSG_S18_EEENS5_IJSB_SG_EEEEEEENS4_9Copy_AtomIJNS4_39AutoVectorizingCopyWithAssumedAlignmentILi128EEESI_EEES1D_EENS_8epilogue10collective6detail29Sm90TmaWarpSpecializedAdapterINS1P_15DefaultEpilogueISI_SJ_SJ_NS1O_6thread17LinearCombinationISI_Li1EffLNS1T_9ScaleType4KindE0ELNS_15FloatRoundStyleE2ESI_EENS1_15EpilogueDefaultEEEEEvvEEEEvNT_6ParamsE --------------------------
	.section	.text._ZN7cutlass13device_kernelINS_4gemm6kernel13GemmUniversalIN4cute5tupleIJiiiiEEENS1_10collective13CollectiveMmaINS1_39MainloopSm90TmaGmmaRmemAWarpSpecializedILi9ENS5_IJNS4_1CILi1EEESB_SB_EEENS1_35KernelTmaWarpSpecializedCooperativeEEENS5_IJNSA_ILi128EEENSA_ILi64EEESF_EEENS_12float_e5m2_tENS5_IJlSB_lEEESI_NS5_IJSB_llEEENS4_8TiledMMAINS4_8MMA_AtomIJNS4_4SM904GMMA30MMA_64x64x32_F32E5M2E5M2_RS_TNILNSO_7ScaleInE1ELSQ_1EEEEEENS4_6LayoutINS5_IJNSA_ILi2EEESB_SB_EEENS5_IJSB_NSA_ILi0EEESW_EEEEENS5_IJNS4_10UnderscoreESZ_SZ_EEEEENS4_13SM90_TMA_LOADENS4_14ComposedLayoutINS4_7SwizzleILi3ELi4ELi3EEENS4_18smem_ptr_flag_bitsILi8EEENST_INS5_IJNSA_ILi8EEESF_EEENS5_IJSF_SB_EEEEEEEvNS4_8identityES12_NS13_INS14_ILi2ELi4ELi3EEES17_NST_INS5_IJSG_S18_EEENS5_IJSB_SG_EEEEEEENS4_9Copy_AtomIJNS4_39AutoVectorizingCopyWithAssumedAlignmentILi128EEESI_EEES1D_EENS_8epilogue10collective6detail29Sm90TmaWarpSpecializedAdapterINS1P_15DefaultEpilogueISI_SJ_SJ_NS1O_6thread17LinearCombinationISI_Li1EffLNS1T_9ScaleType4KindE0ELNS_15FloatRoundStyleE2ESI_EENS1_15EpilogueDefaultEEEEEvvEEEEvNT_6ParamsE,"ax",@progbits
	.align	128
.text._ZN7cutlass13device_kernelINS_4gemm6kernel13GemmUniversalIN4cute5tupleIJiiiiEEENS1_10collective13CollectiveMmaINS1_39MainloopSm90TmaGmmaRmemAWarpSpecializedILi9ENS5_IJNS4_1CILi1EEESB_SB_EEENS1_35KernelTmaWarpSpecializedCooperativeEEENS5_IJNSA_ILi128EEENSA_ILi64EEESF_EEENS_12float_e5m2_tENS5_IJlSB_lEEESI_NS5_IJSB_llEEENS4_8TiledMMAINS4_8MMA_AtomIJNS4_4SM904GMMA30MMA_64x64x32_F32E5M2E5M2_RS_TNILNSO_7ScaleInE1ELSQ_1EEEEEENS4_6LayoutINS5_IJNSA_ILi2EEESB_SB_EEENS5_IJSB_NSA_ILi0EEESW_EEEEENS5_IJNS4_10UnderscoreESZ_SZ_EEEEENS4_13SM90_TMA_LOADENS4_14ComposedLayoutINS4_7SwizzleILi3ELi4ELi3EEENS4_18smem_ptr_flag_bitsILi8EEENST_INS5_IJNSA_ILi8EEESF_EEENS5_IJSF_SB_EEEEEEEvNS4_8identityES12_NS13_INS14_ILi2ELi4ELi3EEES17_NST_INS5_IJSG_S18_EEENS5_IJSB_SG_EEEEEEENS4_9Copy_AtomIJNS4_39AutoVectorizingCopyWithAssumedAlignmentILi128EEESI_EEES1D_EENS_8epilogue10collective6detail29Sm90TmaWarpSpecializedAdapterINS1P_15DefaultEpilogueISI_SJ_SJ_NS1O_6thread17LinearCombinationISI_Li1EffLNS1T_9ScaleType4KindE0ELNS_15FloatRoundStyleE2ESI_EENS1_15EpilogueDefaultEEEEEvvEEEEvNT_6ParamsE:
        .type           _ZN7cutlass13device_kernelINS_4gemm6kernel13GemmUniversalIN4cute5tupleIJiiiiEEENS1_10collective13CollectiveMmaINS1_39MainloopSm90TmaGmmaRmemAWarpSpecializedILi9ENS5_IJNS4_1CILi1EEESB_SB_EEENS1_35KernelTmaWarpSpecializedCooperativeEEENS5_IJNSA_ILi128EEENSA_ILi64EEESF_EEENS_12float_e5m2_tENS5_IJlSB_lEEESI_NS5_IJSB_llEEENS4_8TiledMMAINS4_8MMA_AtomIJNS4_4SM904GMMA30MMA_64x64x32_F32E5M2E5M2_RS_TNILNSO_7ScaleInE1ELSQ_1EEEEEENS4_6LayoutINS5_IJNSA_ILi2EEESB_SB_EEENS5_IJSB_NSA_ILi0EEESW_EEEEENS5_IJNS4_10UnderscoreESZ_SZ_EEEEENS4_13SM90_TMA_LOADENS4_14ComposedLayoutINS4_7SwizzleILi3ELi4ELi3EEENS4_18smem_ptr_flag_bitsILi8EEENST_INS5_IJNSA_ILi8EEESF_EEENS5_IJSF_SB_EEEEEEEvNS4_8identityES12_NS13_INS14_ILi2ELi4ELi3EEES17_NST_INS5_IJSG_S18_EEENS5_IJSB_SG_EEEEEEENS4_9Copy_AtomIJNS4_39AutoVectorizingCopyWithAssumedAlignmentILi128EEESI_EEES1D_EENS_8epilogue10collective6detail29Sm90TmaWarpSpecializedAdapterINS1P_15DefaultEpilogueISI_SJ_SJ_NS1O_6thread17LinearCombinationISI_Li1EffLNS1T_9ScaleType4KindE0ELNS_15FloatRoundStyleE2ESI_EENS1_15EpilogueDefaultEEEEEvvEEEEvNT_6ParamsE,@function
        .size           _ZN7cutlass13device_kernelINS_4gemm6kernel13GemmUniversalIN4cute5tupleIJiiiiEEENS1_10collective13CollectiveMmaINS1_39MainloopSm90TmaGmmaRmemAWarpSpecializedILi9ENS5_IJNS4_1CILi1EEESB_SB_EEENS1_35KernelTmaWarpSpecializedCooperativeEEENS5_IJNSA_ILi128EEENSA_ILi64EEESF_EEENS_12float_e5m2_tENS5_IJlSB_lEEESI_NS5_IJSB_llEEENS4_8TiledMMAINS4_8MMA_AtomIJNS4_4SM904GMMA30MMA_64x64x32_F32E5M2E5M2_RS_TNILNSO_7ScaleInE1ELSQ_1EEEEEENS4_6LayoutINS5_IJNSA_ILi2EEESB_SB_EEENS5_IJSB_NSA_ILi0EEESW_EEEEENS5_IJNS4_10UnderscoreESZ_SZ_EEEEENS4_13SM90_TMA_LOADENS4_14ComposedLayoutINS4_7SwizzleILi3ELi4ELi3EEENS4_18smem_ptr_flag_bitsILi8EEENST_INS5_IJNSA_ILi8EEESF_EEENS5_IJSF_SB_EEEEEEEvNS4_8identityES12_NS13_INS14_ILi2ELi4ELi3EEES17_NST_INS5_IJSG_S18_EEENS5_IJSB_SG_EEEEEEENS4_9Copy_AtomIJNS4_39AutoVectorizingCopyWithAssumedAlignmentILi128EEESI_EEES1D_EENS_8epilogue10collective6detail29Sm90TmaWarpSpecializedAdapterINS1P_15DefaultEpilogueISI_SJ_SJ_NS1O_6thread17LinearCombinationISI_Li1EffLNS1T_9ScaleType4KindE0ELNS_15FloatRoundStyleE2ESI_EENS1_15EpilogueDefaultEEEEEvvEEEEvNT_6ParamsE,(.L_x_160 - _ZN7cutlass13device_kernelINS_4gemm6kernel13GemmUniversalIN4cute5tupleIJiiiiEEENS1_10collective13CollectiveMmaINS1_39MainloopSm90TmaGmmaRmemAWarpSpecializedILi9ENS5_IJNS4_1CILi1EEESB_SB_EEENS1_35KernelTmaWarpSpecializedCooperativeEEENS5_IJNSA_ILi128EEENSA_ILi64EEESF_EEENS_12float_e5m2_tENS5_IJlSB_lEEESI_NS5_IJSB_llEEENS4_8TiledMMAINS4_8MMA_AtomIJNS4_4SM904GMMA30MMA_64x64x32_F32E5M2E5M2_RS_TNILNSO_7ScaleInE1ELSQ_1EEEEEENS4_6LayoutINS5_IJNSA_ILi2EEESB_SB_EEENS5_IJSB_NSA_ILi0EEESW_EEEEENS5_IJNS4_10UnderscoreESZ_SZ_EEEEENS4_13SM90_TMA_LOADENS4_14ComposedLayoutINS4_7SwizzleILi3ELi4ELi3EEENS4_18smem_ptr_flag_bitsILi8EEENST_INS5_IJNSA_ILi8EEESF_EEENS5_IJSF_SB_EEEEEEEvNS4_8identityES12_NS13_INS14_ILi2ELi4ELi3EEES17_NST_INS5_IJSG_S18_EEENS5_IJSB_SG_EEEEEEENS4_9Copy_AtomIJNS4_39AutoVectorizingCopyWithAssumedAlignmentILi128EEESI_EEES1D_EENS_8epilogue10collective6detail29Sm90TmaWarpSpecializedAdapterINS1P_15DefaultEpilogueISI_SJ_SJ_NS1O_6thread17LinearCombinationISI_Li1EffLNS1T_9ScaleType4KindE0ELNS_15FloatRoundStyleE2ESI_EENS1_15EpilogueDefaultEEEEEvvEEEEvNT_6ParamsE)
        .other          _ZN7cutlass13device_kernelINS_4gemm6kernel13GemmUniversalIN4cute5tupleIJiiiiEEENS1_10collective13CollectiveMmaINS1_39MainloopSm90TmaGmmaRmemAWarpSpecializedILi9ENS5_IJNS4_1CILi1EEESB_SB_EEENS1_35KernelTmaWarpSpecializedCooperativeEEENS5_IJNSA_ILi128EEENSA_ILi64EEESF_EEENS_12float_e5m2_tENS5_IJlSB_lEEESI_NS5_IJSB_llEEENS4_8TiledMMAINS4_8MMA_AtomIJNS4_4SM904GMMA30MMA_64x64x32_F32E5M2E5M2_RS_TNILNSO_7ScaleInE1ELSQ_1EEEEEENS4_6LayoutINS5_IJNSA_ILi2EEESB_SB_EEENS5_IJSB_NSA_ILi0EEESW_EEEEENS5_IJNS4_10UnderscoreESZ_SZ_EEEEENS4_13SM90_TMA_LOADENS4_14ComposedLayoutINS4_7SwizzleILi3ELi4ELi3EEENS4_18smem_ptr_flag_bitsILi8EEENST_INS5_IJNSA_ILi8EEESF_EEENS5_IJSF_SB_EEEEEEEvNS4_8identityES12_NS13_INS14_ILi2ELi4ELi3EEES17_NST_INS5_IJSG_S18_EEENS5_IJSB_SG_EEEEEEENS4_9Copy_AtomIJNS4_39AutoVectorizingCopyWithAssumedAlignmentILi128EEESI_EEES1D_EENS_8epilogue10collective6detail29Sm90TmaWarpSpecializedAdapterINS1P_15DefaultEpilogueISI_SJ_SJ_NS1O_6thread17LinearCombinationISI_Li1EffLNS1T_9ScaleType4KindE0ELNS_15FloatRoundStyleE2ESI_EENS1_15EpilogueDefaultEEEEEvvEEEEvNT_6ParamsE,@"STO_CUDA_ENTRY STV_DEFAULT"
_ZN7cutlass13device_kernelINS_4gemm6kernel13GemmUniversalIN4cute5tupleIJiiiiEEENS1_10collective13CollectiveMmaINS1_39MainloopSm90TmaGmmaRmemAWarpSpecializedILi9ENS5_IJNS4_1CILi1EEESB_SB_EEENS1_35KernelTmaWarpSpecializedCooperativeEEENS5_IJNSA_ILi128EEENSA_ILi64EEESF_EEENS_12float_e5m2_tENS5_IJlSB_lEEESI_NS5_IJSB_llEEENS4_8TiledMMAINS4_8MMA_AtomIJNS4_4SM904GMMA30MMA_64x64x32_F32E5M2E5M2_RS_TNILNSO_7ScaleInE1ELSQ_1EEEEEENS4_6LayoutINS5_IJNSA_ILi2EEESB_SB_EEENS5_IJSB_NSA_ILi0EEESW_EEEEENS5_IJNS4_10UnderscoreESZ_SZ_EEEEENS4_13SM90_TMA_LOADENS4_14ComposedLayoutINS4_7SwizzleILi3ELi4ELi3EEENS4_18smem_ptr_flag_bitsILi8EEENST_INS5_IJNSA_ILi8EEESF_EEENS5_IJSF_SB_EEEEEEEvNS4_8identityES12_NS13_INS14_ILi2ELi4ELi3EEES17_NST_INS5_IJSG_S18_EEENS5_IJSB_SG_EEEEEEENS4_9Copy_AtomIJNS4_39AutoVectorizingCopyWithAssumedAlignmentILi128EEESI_EEES1D_EENS_8epilogue10collective6detail29Sm90TmaWarpSpecializedAdapterINS1P_15DefaultEpilogueISI_SJ_SJ_NS1O_6thread17LinearCombinationISI_Li1EffLNS1T_9ScaleType4KindE0ELNS_15FloatRoundStyleE2ESI_EENS1_15EpilogueDefaultEEEEEvvEEEEvNT_6ParamsE:
[----:B------:R-:W0:Y:S01]  /*0000*/  LDC R1, c[0x0][0x28] ;  /* 0x00000a00ff017b82 */ /* 0x000e220000000800 */
[----:B------:R-:W1:Y:S01]  /*0010*/  S2R R18, SR_TID.X ;  /* 0x0000000000127919 */ /* 0x000e620000002100 */
[----:B------:R-:W-:Y:S01]  /*0020*/  ELECT P0, URZ, PT ;  /* 0x00000000003f782f */ /* 0x000fe20003800000 */
[----:B------:R-:W-:Y:S01]  /*0030*/  BSSY B0, `(.L_x_0) ;  /* 0x000000f000007945 */ /* 0x000fe20003800000 */
[--C-:B-1----:R-:W-:Y:S02]  /*0040*/  SHF.R.U32.HI R0, RZ, 0x5, R18.reuse ;  /* 0x00000005ff007819 */ /* 0x102fe40000011612 */
[----:B------:R-:W-:-:S03]  /*0050*/  SHF.R.U32.HI R2, RZ, 0x7, R18 ;  /* 0x00000007ff027819 */ /* 0x000fc60000011612 */
[----:B------:R-:W1:Y:S04]  /*0060*/  SHFL.IDX PT, R5, R0, RZ, 0x1f ;  /* 0x00001fff00057589 */ /* 0x000e6800000e0000 */
[----:B------:R2:W3:Y:S01]  /*0070*/  SHFL.IDX PT, R8, R2, RZ, 0x1f ;  /* 0x00001fff02087589 */ /* 0x0004e200000e0000 */
[----:B-1----:R-:W-:-:S13]  /*0080*/  ISETP.NE.OR P0, PT, R5, RZ, !P0 ;  /* 0x000000ff0500720c */ /* 0x002fda0004705670 */
[----:B0-23--:R-:W-:Y:S05]  /*0090*/  @P0 BRA `(.L_x_1) ;  /* 0x0000000000200947 */ /* 0x00dfea0003800000 */
[----:B------:R-:W-:Y:S02]  /*00a0*/  ULDC.64 UR4, c[0x0][0x198] ;  /* 0x0000660000047ab9 */ /* 0x000fe40000000a00 */
[----:B------:R-:W-:Y:S02]  /*00b0*/  UIADD3 UR6, UP0, UR4, 0xf0, URZ ;  /* 0x000000f004067890 */ /* 0x000fe4000ff1e03f */
[----:B------:R-:W-:Y:S02]  /*00c0*/  UIADD3 UR4, UP1, UR4, 0x1f0, URZ ;  /* 0x000001f004047890 */ /* 0x000fe4000ff3e03f */
[----:B------:R-:W-:Y:S02]  /*00d0*/  UIADD3.X UR7, URZ, UR5, URZ, UP0, !UPT ;  /* 0x000000053f077290 */ /* 0x000fe400087fe43f */
[----:B------:R-:W-:-:S07]  /*00e0*/  UIADD3.X UR5, URZ, UR5, URZ, UP1, !UPT ;  /* 0x000000053f057290 */ /* 0x000fce0008ffe43f */
[----:B------:R0:W-:Y:S02]  /*00f0*/  UTMACCTL.PF [UR6] ;  /* 0x00000000060079b9 */ /* 0x0001e40008040000 */
[----:B------:R0:W-:Y:S02]  /*0100*/  UTMACCTL.PF [UR4] ;  /* 0x00000000040079b9 */ /* 0x0001e40008040000 */
[----:B0-----:R-:W-:Y:S01]  /*0110*/  NOP ;  /* 0x0000000000007918 */ /* 0x001fe20000000000 */
.L_x_1:
[----:B------:R-:W-:Y:S05]  /*0120*/  BSYNC B0 ;  /* 0x0000000000007941 */ /* 0x000fea0003800000 */
.L_x_0:
[----:B------:R-:W0:Y:S02]  /*0130*/  SHFL.IDX PT, R2, R0, RZ, 0x1f ;  /* 0x00001fff00027589 */ /* 0x000e2400000e0000 */
[----:B0-----:R-:W-:-:S13]  /*0140*/  ISETP.NE.AND P0, PT, R2, RZ, PT ;  /* 0x000000ff0200720c */ /* 0x001fda0003f05270 */
[----:B------:R-:W-:Y:S05]  /*0150*/  @P0 BRA `(.L_x_2) ;  /* 0x00000000008c0947 */ /* 0x000fea0003800000 */
[----:B------:R-:W-:Y:S01]  /*0160*/  ELECT P0, URZ, PT ;  /* 0x00000000003f782f */ /* 0x000fe20003800000 */
[----:B------:R-:W-:-:S12]  /*0170*/  BSSY B0, `(.L_x_2) ;  /* 0x0000021000007945 */ /* 0x000fd80003800000 */
[----:B------:R-:W-:Y:S05]  /*0180*/  @!P0 BRA `(.L_x_3) ;  /* 0x00000000007c8947 */ /* 0x000fea0003800000 */
[----:B------:R-:W0:Y:S01]  /*0190*/  S2UR UR8, SR_CgaCtaId ;  /* 0x00000000000879c3 */ /* 0x000e220000008800 */
[----:B------:R-:W-:Y:S01]  /*01a0*/  UMOV UR4, 0x400 ;  /* 0x0000040000047882 */ /* 0x000fe20000000000 */
[----:B------:R-:W-:Y:S01]  /*01b0*/  UMOV UR5, 0x1 ;  /* 0x0000000100057882 */ /* 0x000fe20000000000 */
[----:B------:R-:W-:Y:S02]  /*01c0*/  UMOV UR6, 0x100 ;  /* 0x0000010000067882 */ /* 0x000fe40000000000 */
[----:B------:R-:W-:-:S04]  /*01d0*/  UIADD3 UR6, -UR6, 0x100000, URZ ;  /* 0x0010000006067890 */ /* 0x000fc8000fffe13f */
[----:B------:R-:W-:Y:S02]  /*01e0*/  USHF.L.U32 UR7, UR6, 0xb, URZ ;  /* 0x0000000b06077899 */ /* 0x000fe4000800063f */
[----:B------:R-:W-:Y:S02]  /*01f0*/  USHF.L.U32 UR6, UR6, 0x1, URZ ;  /* 0x0000000106067899 */ /* 0x000fe4000800063f */
[----:B0-----:R-:W-:Y:S02]  /*0200*/  ULEA UR8, UR8, UR4, 0x18 ;  /* 0x0000000408087291 */ /* 0x001fe4000f8ec03f */
[----:B------:R-:W-:-:S04]  /*0210*/  UIADD3 UR4, -UR5, 0x100000, URZ ;  /* 0x0010000005047890 */ /* 0x000fc8000fffe13f */
[----:B------:R-:W-:Y:S02]  /*0220*/  USHF.L.U32 UR5, UR4, 0xb, URZ ;  /* 0x0000000b04057899 */ /* 0x000fe4000800063f */
[----:B------:R-:W-:Y:S01]  /*0230*/  USHF.L.U32 UR4, UR4, 0x1, URZ ;  /* 0x0000000104047899 */ /* 0x000fe2000800063f */
[----:B------:R-:W0:Y:S11]  /*0240*/  FENCE.VIEW.ASYNC.S ;  /* 0x00000000000073c6 */ /* 0x000e360000000000 */
[----:B0-----:R0:W1:Y:S01]  /*0250*/  SYNCS.EXCH.64 URZ, [UR8], UR4 ;  /* 0x00000004083f75b2 */ /* 0x0010620008000100 */
[----:B------:R0:W2:Y:S01]  /*0260*/  SYNCS.EXCH.64 URZ, [UR8+0x48], UR6 ;  /* 0x00004806083f75b2 */ /* 0x0000a20008000100 */
[----:B------:R0:W3:Y:S01]  /*0270*/  SYNCS.EXCH.64 URZ, [UR8+0x8], UR4 ;  /* 0x00000804083f75b2 */ /* 0x0000e20008000100 */
[----:B------:R0:W4:Y:S01]  /*0280*/  SYNCS.EXCH.64 URZ, [UR8+0x50], UR6 ;  /* 0x00005006083f75b2 */ /* 0x0001220008000100 */
[----:B------:R0:W0:Y:S01]  /*0290*/  SYNCS.EXCH.64 URZ, [UR8+0x10], UR4 ;  /* 0x00001004083f75b2 */ /* 0x0000220008000100 */
        /* <DEDUP_REMOVED lines=13> */
[----:B------:R-:W-:Y:S01]  /*0370*/  NOP ;  /* 0x0000000000007918 */ /* 0x000fe20000000000 */
.L_x_3:
[----:B0-----:R-:W-:Y:S05]  /*0380*/  BSYNC B0 ;  /* 0x0000000000007941 */ /* 0x001fea0003800000 */
.L_x_2:
[----:B------:R-:W0:Y:S01]  /*0390*/  SHFL.IDX PT, R0, R0, RZ, 0x1f ;  /* 0x00001fff00007589 */ /* 0x000e2200000e0000 */
[----:B------:R-:W-:Y:S01]  /*03a0*/  ELECT P0, URZ, PT ;  /* 0x00000000003f782f */ /* 0x000fe20003800000 */
[----:B------:R-:W5:Y:S01]  /*03b0*/  LDC R2, c[0x0][0x65c] ;  /* 0x00019700ff027b82 */ /* 0x000f620000000800 */
[----:B------:R-:W-:Y:S01]  /*03c0*/  SHF.R.S32.HI R6, RZ, 0x1f, R5 ;  /* 0x0000001fff067819 */ /* 0x000fe20000011405 */
[----:B------:R-:W1:Y:S01]  /*03d0*/  S2R R3, SR_CTAID.Y ;  /* 0x0000000000037919 */ /* 0x000e620000002600 */
[----:B------:R-:W-:Y:S01]  /*03e0*/  UMOV UR4, 0x20 ;  /* 0x0000002000047882 */ /* 0x000fe20000000000 */
[----:B------:R-:W-:Y:S01]  /*03f0*/  ISETP.NE.AND P2, PT, R8, RZ, PT ;  /* 0x000000ff0800720c */ /* 0x000fe20003f45270 */
[----:B------:R-:W-:Y:S01]  /*0400*/  NOP ;  /* 0x0000000000007918 */ /* 0x000fe20000000000 */
[----:B------:R-:W2:Y:S01]  /*0410*/  S2R R4, SR_CTAID.X ;  /* 0x0000000000047919 */ /* 0x000ea20000002500 */
[----:B------:R-:W-:Y:S01]  /*0420*/  LEA.HI R6, R6, R5, RZ, 0x2 ;  /* 0x0000000506067211 */ /* 0x000fe200078f10ff */
[----:B------:R-:W-:Y:S01]  /*0430*/  NOP ;  /* 0x0000000000007918 */ /* 0x000fe20000000000 */
[----:B0-----:R-:W-:-:S02]  /*0440*/  ISETP.NE.OR P0, PT, R0, RZ, !P0 ;  /* 0x000000ff0000720c */ /* 0x001fc40004705670 */
[----:B-----5:R-:W-:-:S04]  /*0450*/  ISETP.NE.AND P3, PT, R2, 0x1, PT ;  /* 0x000000010200780c */ /* 0x020fc80003f65270 */
[----:B------:R-:W-:Y:S02]  /*0460*/  P2R R0, PR, RZ, 0x8 ;  /* 0x00000008ff007803 */ /* 0x000fe40000000000 */
[----:B------:R-:W-:-:S05]  /*0470*/  LOP3.LUT R0, R6, 0xfffffffc, RZ, 0xc0, !PT ;  /* 0xfffffffc06007812 */ /* 0x000fca00078ec0ff */
[----:B------:R-:W-:Y:S01]  /*0480*/  VOTEU.ALL UP0, P0 ;  /* 0x00000000003f7886 */ /* 0x000fe20000000000 */
[----:B------:R-:W-:Y:S01]  /*0490*/  IMAD.IADD R0, R5, 0x1, -R0 ;  /* 0x0000000105007824 */ /* 0x000fe200078e0a00 */
[----:B------:R-:W2:Y:S01]  /*04a0*/  @P3 LDC R17, c[0x0][0x10] ;  /* 0x00000400ff113b82 */ /* 0x000ea20000000800 */
[----:B------:R-:W-:Y:S01]  /*04b0*/  VOTEU.ALL UP1, P0 ;  /* 0x00000000003f7886 */ /* 0x000fe20000020000 */
[----:B-1----:R-:W-:Y:S01]  /*04c0*/  @P3 IMAD.MOV.U32 R6, RZ, RZ, R3 ;  /* 0x000000ffff063224 */ /* 0x002fe200078e0003 */
[----:B------:R-:W-:Y:S01]  /*04d0*/  @!UP0 UMOV UR6, 0x400 ;  /* 0x0000040000068882 */ /* 0x000fe20000000000 */
[----:B------:R-:W-:-:S04]  /*04e0*/  @!UP0 UIADD3 UR4, -UR4, 0x100000, URZ ;  /* 0x0010000004048890 */ /* 0x000fc8000fffe13f */
[----:B------:R-:W-:Y:S02]  /*04f0*/  @!UP0 USHF.L.U32 UR5, UR4, 0xb, URZ ;  /* 0x0000000b04058899 */ /* 0x000fe4000800063f */
[----:B------:R-:W-:Y:S01]  /*0500*/  @!UP0 USHF.L.U32 UR4, UR4, 0x1, URZ ;  /* 0x0000000104048899 */ /* 0x000fe2000800063f */
[----:B------:R-:W-:Y:S02]  /*0510*/  @P3 IMAD.MOV.U32 R7, RZ, RZ, RZ ;  /* 0x000000ffff073224 */ /* 0x000fe400078e00ff */
[----:B------:R-:W-:Y:S01]  /*0520*/  IMAD.MOV.U32 R5, RZ, RZ, RZ ;  /* 0x000000ffff057224 */ /* 0x000fe200078e00ff */
[----:B------:R-:W0:Y:S01]  /*0530*/  @!UP0 S2UR UR7, SR_CgaCtaId ;  /* 0x00000000000789c3 */ /* 0x000e220000008800 */
[----:B------:R-:W-:-:S07]  /*0540*/  @P3 IMAD.MOV.U32 R11, RZ, RZ, RZ ;  /* 0x000000ffff0b3224 */ /* 0x000fce00078e00ff */
[----:B------:R-:W1:Y:S01]  /*0550*/  @!P3 LDC R9, c[0x0][0xc] ;  /* 0x00000300ff09bb82 */ /* 0x000e620000000800 */
[----:B--2---:R-:W-:-:S04]  /*0560*/  @P3 IMAD.WIDE.U32 R16, R4, R17, R6 ;  /* 0x0000001104103225 */ /* 0x004fc800078e0006 */
[----:B------:R-:W-:Y:S01]  /*0570*/  @P3 IMAD.IADD R17, R17, 0x1, R11 ;  /* 0x0000000111113824 */ /* 0x000fe200078e020b */
[----:B0-----:R-:W-:Y:S01]  /*0580*/  @!UP0 ULEA UR6, UR7, UR6, 0x18 ;  /* 0x0000000607068291 */ /* 0x001fe2000f8ec03f */
[----:B------:R-:W-:Y:S01]  /*0590*/  VOTEU.ALL UP0, P0 ;  /* 0x00000000003f7886 */ /* 0x000fe20000000000 */
[----:B------:R-:W-:-:S04]  /*05a0*/  ISETP.NE.AND P0, PT, R0, 0x3, PT ;  /* 0x000000030000780c */ /* 0x000fc80003f05270 */
[----:B------:R-:W-:Y:S01]  /*05b0*/  ISETP.EQ.OR P0, PT, R0, RZ, !P0 ;  /* 0x000000ff0000720c */ /* 0x000fe20004702670 */
[----:B-1----:R-:W-:-:S03]  /*05c0*/  @!P3 IMAD.WIDE.U32 R6, R9, R3, R4 ;  /* 0x000000030906b225 */ /* 0x002fc600078e0004 */
[C---:B------:R-:W-:Y:S01]  /*05d0*/  ISETP.EQ.AND P0, PT, R8.reuse, RZ, P0 ;  /* 0x000000ff0800720c */ /* 0x040fe20000702270 */
[----:B------:R-:W-:Y:S01]  /*05e0*/  VIADD R8, R8, 0xffffffff ;  /* 0xffffffff08087836 */ /* 0x000fe20000000000 */
[----:B------:R-:W0:Y:S02]  /*05f0*/  FENCE.VIEW.ASYNC.S ;  /* 0x00000000000073c6 */ /* 0x000e240000000000 */
[----:B0-----:R0:W3:Y:S01]  /*0600*/  @!UP0 SYNCS.EXCH.64 URZ, [UR6+0xa0], UR4 ;  /* 0x0000a004063f85b2 */ /* 0x0010e20008000100 */
[----:B------:R-:W-:Y:S01]  /*0610*/  @!P3 IMAD.MOV.U32 R16, RZ, RZ, R6 ;  /* 0x000000ffff10b224 */ /* 0x000fe200078e0006 */
[----:B------:R-:W-:Y:S01]  /*0620*/  SEL R19, RZ, 0x1, !P0 ;  /* 0x00000001ff137807 */ /* 0x000fe20004000000 */
[----:B------:R-:W-:Y:S01]  /*0630*/  @!P3 IMAD.MOV.U32 R17, RZ, RZ, R7 ;  /* 0x000000ffff11b224 */ /* 0x000fe200078e0007 */
[----:B------:R-:W-:-:S04]  /*0640*/  ISETP.GE.U32.AND P1, PT, R8, 0x2, PT ;  /* 0x000000020800780c */ /* 0x000fc80003f26070 */
[----:B------:R-:W-:Y:S01]  /*0650*/  SEL R19, R19, 0x2, P1 ;  /* 0x0000000213137807 */ /* 0x000fe20000800000 */
[----:B------:R0:W3:Y:S01]  /*0660*/  @!UP1 SYNCS.EXCH.64 URZ, [UR6+0xa8], UR4 ;  /* 0x0000a804063f95b2 */ /* 0x0000e20008000100 */
[----:B------:R-:W-:Y:S01]  /*0670*/  NOP ;  /* 0x0000000000007918 */ /* 0x000fe20000000000 */
[----:B---34-:R-:W-:Y:S06]  /*0680*/  BAR.SYNC.DEFER_BLOCKING 0x0 ;  /* 0x0000000000007b1d */ /* 0x018fec0000010000 */
[----:B------:R-:W-:Y:S05]  /*0690*/  @!P2 BRA `(.L_x_4) ;  /* 0x0000005c00e4a947 */ /* 0x000fea0003800000 */
[----:B------:R-:W-:-:S13]  /*06a0*/  ISETP.GT.U32.AND P0, PT, R8, 0x1, PT ;  /* 0x000000010800780c */ /* 0x000fda0003f04070 */
[----:B0-----:R-:W-:Y:S05]  /*06b0*/  @P0 EXIT ;  /* 0x000000000000094d */ /* 0x001fea0003800000 */
[----:B------:R-:W-:Y:S01]  /*06c0*/  ULDC.64 UR4, c[0x0][0x650] ;  /* 0x0001940000047ab9 */ /* 0x000fe20000000a00 */
[----:B------:R-:W-:Y:S01]  /*06d0*/  PRMT R0, RZ, 0x7610, R0 ;  /* 0x00007610ff007816 */ /* 0x000fe20000000000 */
[----:B------:R-:W-:Y:S01]  /*06e0*/  IMAD.MOV.U32 R57, RZ, RZ, -0x1 ;  /* 0xffffffffff397424 */ /* 0x000fe200078e00ff */
[----:B------:R-:W-:Y:S01]  /*06f0*/  ISETP.GE.U32.AND P0, PT, R16, UR4, PT ;  /* 0x0000000410007c0c */ /* 0x000fe2000bf06070 */
[----:B------:R-:W-:Y:S02]  /*0700*/  IMAD.MOV.U32 R58, RZ, RZ, -0x1 ;  /* 0xffffffffff3a7424 */ /* 0x000fe400078e00ff */
[----:B------:R-:W-:Y:S01]  /*0710*/  IMAD.MOV.U32 R56, RZ, RZ, -0x1 ;  /* 0xffffffffff387424 */ /* 0x000fe200078e00ff */
[----:B------:R-:W-:-:S13]  /*0720*/  ISETP.GE.U32.AND.EX P0, PT, R17, UR5, PT, P0 ;  /* 0x0000000511007c0c */ /* 0x000fda000bf06100 */
[----:B------:R-:W-:Y:S05]  /*0730*/  @P0 BRA `(.L_x_5) ;  /* 0x0000000400540947 */ /* 0x000fea0003800000 */
[----:B------:R-:W0:Y:S01]  /*0740*/  LDC.64 R14, c[0x0][0x628] ;  /* 0x00018a00ff0e7b82 */ /* 0x000e220000000a00 */
[----:B------:R-:W-:Y:S02]  /*0750*/  IMAD.MOV.U32 R6, RZ, RZ, R16 ;  /* 0x000000ffff067224 */ /* 0x000fe400078e0010 */
[----:B------:R-:W-:-:S05]  /*0760*/  IMAD.MOV.U32 R7, RZ, RZ, R17 ;  /* 0x000000ffff077224 */ /* 0x000fca00078e0011 */
[----:B------:R-:W1:Y:S08]  /*0770*/  LDC R0, c[0x0][0x630] ;  /* 0x00018c00ff007b82 */ /* 0x000e700000000800 */
[----:B------:R-:W2:Y:S01]  /*0780*/  LDC.64 R20, c[0x0][0x620] ;  /* 0x00018800ff147b82 */ /* 0x000ea20000000a00 */
[----:B0-----:R-:W-:-:S04]  /*0790*/  ISETP.NE.U32.AND P0, PT, R14, RZ, PT ;  /* 0x000000ff0e00720c */ /* 0x001fc80003f05070 */
[----:B------:R-:W-:-:S13]  /*07a0*/  ISETP.NE.AND.EX P0, PT, R15, RZ, PT, P0 ;  /* 0x000000ff0f00720c */ /* 0x000fda0003f05300 */
[----:B-12---:R-:W-:Y:S05]  /*07b0*/  @!P0 BRA `(.L_x_6) ;  /* 0x0000000000288947 */ /* 0x006fea0003800000 */
[----:B------:R-:W0:Y:S02]  /*07c0*/  LDC R11, c[0x0][0x634] ;  /* 0x00018d00ff0b7b82 */ /* 0x000e240000000800 */
[----:B0-----:R-:W-:-:S05]  /*07d0*/  IADD3 R11, P0, R16, R11, RZ ;  /* 0x0000000b100b7210 */ /* 0x001fca0007f1e0ff */
[----:B------:R-:W-:-:S04]  /*07e0*/  IMAD.X R13, RZ, RZ, R17, P0 ;  /* 0x000000ffff0d7224 */ /* 0x000fc800000e0611 */
[----:B------:R-:W-:-:S04]  /*07f0*/  IMAD.WIDE.U32 R6, R13, R14, RZ ;  /* 0x0000000e0d067225 */ /* 0x000fc800078e00ff */
[----:B------:R-:W-:-:S04]  /*0800*/  IMAD.WIDE.U32 R8, P0, R11, R15, R6 ;  /* 0x0000000f0b087225 */ /* 0x000fc80007800006 */
[----:B------:R-:W-:-:S04]  /*0810*/  IMAD.WIDE.U32 R6, R11, R14, RZ ;  /* 0x0000000e0b067225 */ /* 0x000fc800078e00ff */
[----:B------:R-:W-:Y:S01]  /*0820*/  IMAD.X R11, RZ, RZ, RZ, P0 ;  /* 0x000000ffff0b7224 */ /* 0x000fe200000e06ff */
[----:B------:R-:W-:Y:S01]  /*0830*/  IADD3 RZ, P0, R7, R8, RZ ;  /* 0x0000000807ff7210 */ /* 0x000fe20007f1e0ff */
[----:B------:R-:W-:-:S04]  /*0840*/  IMAD.MOV.U32 R10, RZ, RZ, R9 ;  /* 0x000000ffff0a7224 */ /* 0x000fc800078e0009 */
[----:B------:R-:W-:-:S08]  /*0850*/  IMAD.WIDE.U32.X R6, R13, R15, R10, P0 ;  /* 0x0000000f0d067225 */ /* 0x000fd000000e040a */
.L_x_6:
[-CC-:B------:R-:W-:Y:S01]  /*0860*/  SHF.R.U64 R56, R6, R0.reuse, R7.reuse ;  /* 0x0000000006387219 */ /* 0x180fe20000001207 */
[----:B------:R-:W0:Y:S01]  /*0870*/  LDC R10, c[0x0][0x618] ;  /* 0x00018600ff0a7b82 */ /* 0x000e220000000800 */
[----:B------:R-:W-:Y:S01]  /*0880*/  SHF.R.U32.HI R5, RZ, R0, R7 ;  /* 0x00000000ff057219 */ /* 0x000fe20000011607 */
[----:B------:R-:W-:Y:S01]  /*0890*/  ULDC UR4, c[0x0][0x150] ;  /* 0x0000540000047ab9 */ /* 0x000fe20000000800 */
[----:B------:R-:W-:Y:S02]  /*08a0*/  IADD3 R9, P0, RZ, -R56, RZ ;  /* 0x80000038ff097210 */ /* 0x000fe40007f1e0ff */
[----:B------:R-:W-:-:S03]  /*08b0*/  I2FP.F32.U32 R0, R4 ;  /* 0x0000000400007245 */ /* 0x000fc60000201000 */
[----:B------:R-:W1:Y:S01]  /*08c0*/  LDC.64 R26, c[0x0][0x640] ;  /* 0x00019000ff1a7b82 */ /* 0x000e620000000a00 */
[----:B------:R-:W-:Y:S02]  /*08d0*/  IMAD.X R11, RZ, RZ, ~R5, P0 ;  /* 0x000000ffff0b7224 */ /* 0x000fe400000e0e05 */
[----:B------:R-:W-:Y:S01]  /*08e0*/  FMUL R0, R0, UR4 ;  /* 0x0000000400007c20 */ /* 0x000fe20008400000 */
[----:B------:R-:W-:Y:S01]  /*08f0*/  IMAD.WIDE.U32 R6, R9, R20, R16 ;  /* 0x0000001409067225 */ /* 0x000fe200078e0010 */
[----:B------:R-:W-:-:S03]  /*0900*/  ULDC UR4, c[0x0][0x154] ;  /* 0x0000550000047ab9 */ /* 0x000fc60000000800 */
[----:B------:R-:W-:Y:S01]  /*0910*/  IMAD R8, R11, R20, RZ ;  /* 0x000000140b087224 */ /* 0x000fe200078e02ff */
[----:B------:R-:W2:Y:S01]  /*0920*/  LDC R5, c[0x0][0x144] ;  /* 0x00005100ff057b82 */ /* 0x000ea20000000800 */
[----:B------:R-:W3:Y:S02]  /*0930*/  F2I.U32.TRUNC.NTZ R0, R0 ;  /* 0x0000000000007305 */ /* 0x000ee4000020f000 */
[----:B------:R-:W-:-:S04]  /*0940*/  IMAD R9, R9, R21, R8 ;  /* 0x0000001509097224 */ /* 0x000fc800078e0208 */
[----:B------:R-:W-:Y:S01]  /*0950*/  IMAD.IADD R7, R7, 0x1, R9 ;  /* 0x0000000107077824 */ /* 0x000fe200078e0209 */
[----:B------:R-:W4:Y:S01]  /*0960*/  LDC R12, c[0x0][0x608] ;  /* 0x00018200ff0c7b82 */ /* 0x000f220000000800 */
[----:B------:R-:W-:-:S03]  /*0970*/  IMAD.MOV.U32 R9, RZ, RZ, -0x1 ;  /* 0xffffffffff097424 */ /* 0x000fc600078e00ff */
[-CC-:B0-----:R-:W-:Y:S02]  /*0980*/  SHF.R.U64 R20, R6, R10.reuse, R7.reuse ;  /* 0x0000000a06147219 */ /* 0x181fe40000001207 */
[----:B------:R-:W-:Y:S02]  /*0990*/  I2FP.F32.U32 R6, R3 ;  /* 0x0000000300067245 */ /* 0x000fe40000201000 */
[----:B------:R-:W0:Y:S01]  /*09a0*/  LDC R24, c[0x0][0x658] ;  /* 0x00019600ff187b82 */ /* 0x000e220000000800 */
[----:B-1----:R-:W-:Y:S01]  /*09b0*/  ISETP.NE.U32.AND P0, PT, R26, RZ, PT ;  /* 0x000000ff1a00720c */ /* 0x002fe20003f05070 */
[----:B---3--:R-:W-:Y:S01]  /*09c0*/  IMAD.MOV R8, RZ, RZ, -R0 ;  /* 0x000000ffff087224 */ /* 0x008fe200078e0a00 */
[----:B------:R-:W-:Y:S01]  /*09d0*/  SHF.R.U32.HI R7, RZ, R10, R7 ;  /* 0x0000000aff077219 */ /* 0x000fe20000011607 */
[----:B------:R-:W-:Y:S01]  /*09e0*/  FMUL R6, R6, UR4 ;  /* 0x0000000406067c20 */ /* 0x000fe20008400000 */
[----:B------:R-:W-:-:S03]  /*09f0*/  ISETP.NE.AND.EX P0, PT, R27, RZ, PT, P0 ;  /* 0x000000ff1b00720c */ /* 0x000fc60003f05300 */
[----:B------:R-:W1:Y:S01]  /*0a00*/  LDC R14, c[0x0][0x148] ;  /* 0x00005200ff0e7b82 */ /* 0x000e620000000800 */
[----:B--2---:R-:W-:-:S07]  /*0a10*/  IMAD R0, R5, R8, R4 ;  /* 0x0000000805007224 */ /* 0x004fce00078e0204 */
[----:B------:R-:W2:Y:S01]  /*0a20*/  LDC R22, c[0x0][0x600] ;  /* 0x00018000ff167b82 */ /* 0x000ea20000000800 */
[-CC-:B----4-:R-:W-:Y:S02]  /*0a30*/  SHF.R.U64 R28, R20, R12.reuse, R7.reuse ;  /* 0x0000000c141c7219 */ /* 0x190fe40000001207 */
[----:B------:R-:W-:Y:S01]  /*0a40*/  SHF.R.U32.HI R5, RZ, R12, R7 ;  /* 0x0000000cff057219 */ /* 0x000fe20000011607 */
[----:B------:R-:W-:Y:S01]  /*0a50*/  IMAD.MOV.U32 R7, RZ, RZ, 0x1 ;  /* 0x00000001ff077424 */ /* 0x000fe200078e00ff */
[----:B------:R3:W4:Y:S03]  /*0a60*/  F2I.U32.TRUNC.NTZ R12, R6 ;  /* 0x00000006000c7305 */ /* 0x000726000020f000 */
[----:B------:R-:W1:Y:S01]  /*0a70*/  LDC R15, c[0x0][0x648] ;  /* 0x00019200ff0f7b82 */ /* 0x000e620000000800 */
[-C--:B0-----:R-:W-:Y:S02]  /*0a80*/  SHF.L.U32 R4, R9, R24.reuse, RZ ;  /* 0x0000001809047219 */ /* 0x081fe400000006ff */
[----:B------:R-:W-:-:S02]  /*0a90*/  SHF.R.U64 R30, R28, R24, R5 ;  /* 0x000000181c1e7219 */ /* 0x000fc40000001205 */
[----:B------:R-:W-:Y:S02]  /*0aa0*/  LOP3.LUT R11, RZ, R4, RZ, 0x33, !PT ;  /* 0x00000004ff0b7212 */ /* 0x000fe400078e33ff */
[-C--:B------:R-:W-:Y:S01]  /*0ab0*/  SHF.R.U32.HI R5, RZ, R24.reuse, R5 ;  /* 0x00000018ff057219 */ /* 0x080fe20000011605 */
[----:B------:R-:W0:Y:S01]  /*0ac0*/  LDC R21, c[0x0][0x638] ;  /* 0x00018e00ff157b82 */ /* 0x000e220000000800 */
[----:B------:R-:W-:Y:S01]  /*0ad0*/  SHF.L.U32 R10, R7, R24, RZ ;  /* 0x00000018070a7219 */ /* 0x000fe200000006ff */
[----:B------:R-:W-:-:S06]  /*0ae0*/  IMAD.MOV.U32 R4, RZ, RZ, R30 ;  /* 0x000000ffff047224 */ /* 0x000fcc00078e001e */
[----:B------:R-:W0:Y:S01]  /*0af0*/  LDC R57, c[0x0][0x610] ;  /* 0x00018400ff397b82 */ /* 0x000e220000000800 */
[----:B---34-:R-:W-:Y:S05]  /*0b00*/  @!P0 BRA `(.L_x_7) ;  /* 0x0000000000288947 */ /* 0x018fea0003800000 */
[----:B------:R-:W3:Y:S02]  /*0b10*/  LDC R9, c[0x0][0x64c] ;  /* 0x00019300ff097b82 */ /* 0x000ee40000000800 */
[----:B---3--:R-:W-:-:S05]  /*0b20*/  IADD3 R9, P0, R30, R9, RZ ;  /* 0x000000091e097210 */ /* 0x008fca0007f1e0ff */
        /* <DEDUP_REMOVED lines=8> */
.L_x_7:
[----:B-1----:R-:W-:Y:S01]  /*0bb0*/  SHF.R.U64 R4, R4, R15, R5 ;  /* 0x0000000f04047219 */ /* 0x002fe20000001205 */
[----:B--2---:R-:W-:Y:S01]  /*0bc0*/  VIADD R5, R22, 0xffffffff ;  /* 0xffffffff16057836 */ /* 0x004fe20000000000 */
[----:B------:R-:W-:Y:S01]  /*0bd0*/  LOP3.LUT R11, R28, R11, RZ, 0xc0, !PT ;  /* 0x0000000b1c0b7212 */ /* 0x000fe200078ec0ff */
[----:B------:R-:W-:Y:S02]  /*0be0*/  IMAD.MOV R12, RZ, RZ, -R12 ;  /* 0x000000ffff0c7224 */ /* 0x000fe400078e0a0c */
[----:B------:R-:W-:Y:S02]  /*0bf0*/  IMAD.MOV R6, RZ, RZ, -R4 ;  /* 0x000000ffff067224 */ /* 0x000fe400078e0a04 */
[----:B------:R-:W-:Y:S01]  /*0c00*/  IMAD R11, R10, R4, R11 ;  /* 0x000000040a0b7224 */ /* 0x000fe200078e020b */
[----:B------:R-:W-:Y:S01]  /*0c10*/  LOP3.LUT R4, R20, R5, RZ, 0xc0, !PT ;  /* 0x0000000514047212 */ /* 0x000fe200078ec0ff */
[----:B------:R-:W-:Y:S02]  /*0c20*/  @P3 IMAD R0, R14, R12, R3 ;  /* 0x0000000c0e003224 */ /* 0x000fe400078e0203 */
[----:B0-----:R-:W-:-:S02]  /*0c30*/  IMAD R3, R6, R21, R30 ;  /* 0x0000001506037224 */ /* 0x001fc400078e021e */
[----:B------:R-:W-:Y:S02]  /*0c40*/  IMAD R57, R11, R57, R0 ;  /* 0x000000390b397224 */ /* 0x000fe400078e0200 */
[----:B------:R-:W-:Y:S02]  /*0c50*/  IMAD R4, R3, R22, R4 ;  /* 0x0000001603047224 */ /* 0x000fe400078e0204 */
[----:B------:R-:W-:-:S03]  /*0c60*/  IMAD.MOV.U32 R0, RZ, RZ, 0x1 ;  /* 0x00000001ff007424 */ /* 0x000fc600078e00ff */
[----:B------:R-:W-:Y:S02]  /*0c70*/  SEL R58, R4, R57, !P3 ;  /* 0x00000039043a7207 */ /* 0x000fe40005800000 */
[----:B------:R-:W-:-:S07]  /*0c80*/  SEL R57, R57, R4, !P3 ;  /* 0x0000000439397207 */ /* 0x000fce0005800000 */
.L_x_5:
[----:B------:R-:W-:-:S08]  /*0c90*/  NOP ;  /* 0x0000000000007918 */ /* 0x000fd00000000000 */
[----:B------:R-:W0:Y:S02]  /*0ca0*/  USETMAXREG.TRY_ALLOC.CTAPOOL UP0, 0xe8 ;  /* 0x000000e8000079c8 */ /* 0x000e240008000600 */
[----:B0-----:R-:W-:-:S13]  /*0cb0*/  PLOP3.LUT P0, PT, PT, PT, UP0, 0x80, 0x0 ;  /* 0x000000000000781c */ /* 0x001fda0003f0f008 */
[----:B------:R-:W-:Y:S05]  /*0cc0*/  @!P0 BRA `(.L_x_5) ;  /* 0xfffffffc00f08947 */ /* 0x000fea000383ffff */
[----:B------:R-:W-:Y:S01]  /*0cd0*/  ULDC.64 UR4, c[0x0][0x598] ;  /* 0x0001660000047ab9 */ /* 0x000fe20000000a00 */
[----:B------:R-:W-:Y:S01]  /*0ce0*/  ULDC.64 UR36, c[0x0][0x208] ;  /* 0x0000820000247ab9 */ /* 0x000fe20000000a00 */
[----:B------:R-:W-:-:S04]  /*0cf0*/  ISETP.NE.U32.AND P0, PT, RZ, UR4, PT ;  /* 0x00000004ff007c0c */ /* 0x000fc8000bf05070 */
[----:B------:R-:W-:-:S13]  /*0d00*/  ISETP.NE.AND.EX P0, PT, RZ, UR5, PT, P0 ;  /* 0x00000005ff007c0c */ /* 0x000fda000bf05300 */
[----:B------:R-:W-:Y:S05]  /*0d10*/  @!P0 BRA `(.L_x_8) ;  /* 0x00000000001c8947 */ /* 0x000fea0003800000 */
[----:B------:R-:W0:Y:S02]  /*0d20*/  LDC.64 R4, c[0x0][0x598] ;  /* 0x00016600ff047b82 */ /* 0x000e240000000a00 */
[----:B0-----:R-:W2:Y:S02]  /*0d30*/  LDG.E.64 R4, desc[UR36][R4.64] ;  /* 0x0000002404047981 */ /* 0x001ea4000c1e1b00 */
[----:B--2---:R-:W-:-:S04]  /*0d40*/  ISETP.NE.U32.AND P0, PT, R4, RZ, PT ;  /* 0x000000ff0400720c */ /* 0x004fc80003f05070 */
[----:B------:R-:W-:-:S13]  /*0d50*/  ISETP.NE.AND.EX P0, PT, R5, RZ, PT, P0 ;  /* 0x000000ff0500720c */ /* 0x000fda0003f05300 */
[----:B------:R-:W-:Y:S05]  /*0d60*/  @!P0 BRA `(.L_x_8) ;  /* 0x0000000000088947 */ /* 0x000fea0003800000 */
[----:B------:R0:W5:Y:S01]  /*0d70*/  LD.E R59, desc[UR36][R4.64] ;  /* 0x00000024043b7980 */ /* 0x000162000c101900 */
[----:B------:R-:W-:Y:S05]  /*0d80*/  BRA `(.L_x_9) ;  /* 0x0000000000247947 */ /* 0x000fea0003800000 */
.L_x_8:
[----:B------:R-:W-:Y:S02]  /*0d90*/  ULDC.64 UR4, c[0x0][0x588] ;  /* 0x0001620000047ab9 */ /* 0x000fe40000000a00 */
[----:B------:R-:W-:-:S04]  /*0da0*/  ISETP.NE.U32.AND P0, PT, RZ, UR4, PT ;  /* 0x00000004ff007c0c */ /* 0x000fc8000bf05070 */
[----:B------:R-:W-:-:S13]  /*0db0*/  ISETP.NE.AND.EX P0, PT, RZ, UR5, PT, P0 ;  /* 0x00000005ff007c0c */ /* 0x000fda000bf05300 */
[----:B------:R-:W-:Y:S05]  /*0dc0*/  @!P0 BRA `(.L_x_10) ;  /* 0x00000000000c8947 */ /* 0x000fea0003800000 */
[----:B------:R-:W0:Y:S02]  /*0dd0*/  LDC.64 R4, c[0x0][0x588] ;  /* 0x00016200ff047b82 */ /* 0x000e240000000a00 */
[----:B0-----:R1:W5:Y:S01]  /*0de0*/  LDG.E R59, desc[UR36][R4.64] ;  /* 0x00000024043b7981 */ /* 0x001362000c1e1900 */
[----:B------:R-:W-:Y:S05]  /*0df0*/  BRA `(.L_x_9) ;  /* 0x0000000000087947 */ /* 0x000fea0003800000 */
.L_x_10:
[----:B------:R-:W-:Y:S02]  /*0e00*/  ULDC UR4, c[0x0][0x580] ;  /* 0x0001600000047ab9 */ /* 0x000fe40000000800 */
[----:B------:R-:W-:-:S07]  /*0e10*/  IMAD.U32 R59, RZ, RZ, UR4 ;  /* 0x00000004ff3b7e24 */ /* 0x000fce000f8e00ff */
.L_x_9:
[----:B------:R-:W-:Y:S02]  /*0e20*/  ULDC.64 UR4, c[0x0][0x5a0] ;  /* 0x0001680000047ab9 */ /* 0x000fe40000000a00 */
[----:B------:R-:W-:-:S04]  /*0e30*/  ISETP.NE.U32.AND P0, PT, RZ, UR4, PT ;  /* 0x00000004ff007c0c */ /* 0x000fc8000bf05070 */
[----:B------:R-:W-:-:S13]  /*0e40*/  ISETP.NE.AND.EX P0, PT, RZ, UR5, PT, P0 ;  /* 0x00000005ff007c0c */ /* 0x000fda000bf05300 */
[----:B------:R-:W-:Y:S05]  /*0e50*/  @!P0 BRA `(.L_x_11) ;  /* 0x00000000001c8947 */ /* 0x000fea0003800000 */
[----:B01----:R-:W0:Y:S02]  /*0e60*/  LDC.64 R4, c[0x0][0x5a0] ;  /* 0x00016800ff047b82 */ /* 0x003e240000000a00 */
[----:B0-----:R-:W2:Y:S02]  /*0e70*/  LDG.E.64 R4, desc[UR36][R4.64] ;  /* 0x0000002404047981 */ /* 0x001ea4000c1e1b00 */
[----:B--2---:R-:W-:-:S04]  /*0e80*/  ISETP.NE.U32.AND P0, PT, R4, RZ, PT ;  /* 0x000000ff0400720c */ /* 0x004fc80003f05070 */
[----:B------:R-:W-:-:S13]  /*0e90*/  ISETP.NE.AND.EX P0, PT, R5, RZ, PT, P0 ;  /* 0x000000ff0500720c */ /* 0x000fda0003f05300 */
[----:B------:R-:W-:Y:S05]  /*0ea0*/  @!P0 BRA `(.L_x_11) ;  /* 0x0000000000088947 */ /* 0x000fea0003800000 */
[----:B------:R0:W5:Y:S01]  /*0eb0*/  LD.E R60, desc[UR36][R4.64] ;  /* 0x00000024043c7980 */ /* 0x000162000c101900 */
[----:B------:R-:W-:Y:S05]  /*0ec0*/  BRA `(.L_x_12) ;  /* 0x0000000000247947 */ /* 0x000fea0003800000 */
.L_x_11:
[----:B------:R-:W-:Y:S02]  /*0ed0*/  ULDC.64 UR4, c[0x0][0x590] ;  /* 0x0001640000047ab9 */ /* 0x000fe40000000a00 */
[----:B------:R-:W-:-:S04]  /*0ee0*/  ISETP.NE.U32.AND P0, PT, RZ, UR4, PT ;  /* 0x00000004ff007c0c */ /* 0x000fc8000bf05070 */
[----:B------:R-:W-:-:S13]  /*0ef0*/  ISETP.NE.AND.EX P0, PT, RZ, UR5, PT, P0 ;  /* 0x00000005ff007c0c */ /* 0x000fda000bf05300 */
[----:B------:R-:W-:Y:S05]  /*0f00*/  @!P0 BRA `(.L_x_13) ;  /* 0x00000000000c8947 */ /* 0x000fea0003800000 */
[----:B------:R-:W2:Y:S02]  /*0f10*/  LDC.64 R60, c[0x0][0x590] ;  /* 0x00016400ff3c7b82 */ /* 0x000ea40000000a00 */
[----:B--2---:R2:W5:Y:S01]  /*0f20*/  LDG.E R60, desc[UR36][R60.64] ;  /* 0x000000243c3c7981 */ /* 0x004562000c1e1900 */
[----:B------:R-:W-:Y:S05]  /*0f30*/  BRA `(.L_x_12) ;  /* 0x0000000000087947 */ /* 0x000fea0003800000 */
.L_x_13:
[----:B------:R-:W-:Y:S02]  /*0f40*/  ULDC UR4, c[0x0][0x584] ;  /* 0x0001610000047ab9 */ /* 0x000fe40000000800 */
[----:B------:R-:W-:-:S07]  /*0f50*/  IMAD.U32 R60, RZ, RZ, UR4 ;  /* 0x00000004ff3c7e24 */ /* 0x000fce000f8e00ff */
.L_x_12:
[----:B------:R-:W-:-:S13]  /*0f60*/  LOP3.LUT P0, RZ, R0, 0xff, RZ, 0xc0, !PT ;  /* 0x000000ff00ff7812 */ /* 0x000fda000780c0ff */
[----:B------:R-:W-:Y:S05]  /*0f70*/  @!P0 EXIT ;  /* 0x000000000000894d */ /* 0x000fea0003800000 */
[----:B------:R-:W-:Y:S01]  /*0f80*/  ULDC UR4, c[0x0][0x28c] ;  /* 0x0000a30000047ab9 */ /* 0x000fe20000000800 */
[----:B------:R-:W-:Y:S01]  /*0f90*/  UMOV UR38, URZ ;  /* 0x0000003f00267c82 */ /* 0x000fe20008000000 */
[----:B------:R-:W-:Y:S01]  /*0fa0*/  UIADD3 UR4, UR4, 0x7f, URZ ;  /* 0x0000007f04047890 */ /* 0x000fe2000fffe03f */
[----:B------:R-:W-:-:S03]  /*0fb0*/  UMOV UR39, URZ ;  /* 0x0000003f00277c82 */ /* 0x000fc60008000000 */
[----:B------:R-:W-:-:S04]  /*0fc0*/  USHF.R.S32.HI UR5, URZ, 0x1f, UR4 ;  /* 0x0000001f3f057899 */ /* 0x000fc80008011404 */
[----:B------:R-:W-:-:S04]  /*0fd0*/  ULEA.HI UR5, UR5, UR4, URZ, 0x7 ;  /* 0x0000000405057291 */ /* 0x000fc8000f8f383f */
[----:B------:R-:W-:-:S12]  /*0fe0*/  USHF.R.S32.HI UR40, URZ, 0x7, UR5 ;  /* 0x000000073f287899 */ /* 0x000fd80008011405 */
.L_x_110:
[----:B---3--:R-:W3:Y:S01]  /*0ff0*/  S2R R3, SR_CgaCtaId ;  /* 0x0000000000037919 */ /* 0x008ee20000008800 */
[----:B------:R-:W-:-:S04]  /*1000*/  MOV R0, 0x400 ;  /* 0x0000040000007802 */ /* 0x000fc80000000f00 */
[----:B---3--:R-:W-:-:S05]  /*1010*/  LEA R0, R3, R0, 0x18 ;  /* 0x0000000003007211 */ /* 0x008fca00078ec0ff */
[----:B------:R-:W-:-:S05]  /*1020*/  VIADD R0, R0, 0x800 ;  /* 0x0000080000007836 */ /* 0x000fca0000000000 */
[----:B------:R-:W-:-:S13]  /*1030*/  LOP3.LUT P0, RZ, R0, 0x1bf, RZ, 0xc0, !PT ;  /* 0x000001bf00ff7812 */ /* 0x000fda000780c0ff */
[----:B-1--4-:R-:W-:Y:S05]  /*1040*/  @!P0 BRA `(.L_x_14) ;  /* 0x0000000000408947 */ /* 0x012fea0003800000 */
[----:B------:R-:W-:Y:S01]  /*1050*/  MOV R0, 0x0 ;  /* 0x0000000000007802 */ /* 0x000fe20000000f00 */
[----:B------:R-:W-:Y:S01]  /*1060*/  ULDC.64 UR4, c[0x4][0x70] ;  /* 0x01001c0000047ab9 */ /* 0x000fe20000000a00 */
[----:B------:R-:W-:Y:S01]  /*1070*/  ULDC.64 UR6, c[0x4][0x8] ;  /* 0x0100020000067ab9 */ /* 0x000fe20000000a00 */
[----:B01----:R-:W-:Y:S01]  /*1080*/  IMAD.U32 R4, RZ, RZ, UR4 ;  /* 0x00000004ff047e24 */ /* 0x003fe2000f8e00ff */
[----:B------:R0:W1:Y:S01]  /*1090*/  LDC.64 R14, c[0x4][R0] ;  /* 0x01000000000e7b82 */ /* 0x0000620000000a00 */
[----:B------:R-:W-:Y:S01]  /*10a0*/  IMAD.U32 R5, RZ, RZ, UR5 ;  /* 0x00000005ff057e24 */ /* 0x000fe2000f8e00ff */
[----:B------:R-:W-:Y:S01]  /*10b0*/  ULDC.64 UR4, c[0x4][0x78] ;  /* 0x01001e0000047ab9 */ /* 0x000fe20000000a00 */
[----:B------:R-:W-:Y:S02]  /*10c0*/  IMAD.U32 R10, RZ, RZ, UR6 ;  /* 0x00000006ff0a7e24 */ /* 0x000fe4000f8e00ff */
[----:B------:R-:W-:Y:S02]  /*10d0*/  IMAD.U32 R6, RZ, RZ, UR4 ;  /* 0x00000004ff067e24 */ /* 0x000fe4000f8e00ff */
[----:B------:R-:W-:-:S02]  /*10e0*/  IMAD.U32 R7, RZ, RZ, UR5 ;  /* 0x00000005ff077e24 */ /* 0x000fc4000f8e00ff */
[----:B------:R-:W-:Y:S02]  /*10f0*/  IMAD.U32 R11, RZ, RZ, UR7 ;  /* 0x00000007ff0b7e24 */ /* 0x000fe4000f8e00ff */
[----:B------:R-:W-:Y:S02]  /*1100*/  IMAD.MOV.U32 R8, RZ, RZ, 0x70 ;  /* 0x00000070ff087424 */ /* 0x000fe400078e00ff */
[----:B------:R-:W-:Y:S02]  /*1110*/  IMAD.MOV.U32 R12, RZ, RZ, 0x1 ;  /* 0x00000001ff0c7424 */ /* 0x000fe400078e00ff */
[----:B0-----:R-:W-:-:S07]  /*1120*/  IMAD.MOV.U32 R13, RZ, RZ, RZ ;  /* 0x000000ffff0d7224 */ /* 0x001fce00078e00ff */
[----:B------:R-:W-:-:S07]  /*1130*/  LEPC R20, `(.L_x_14) ;  /* 0x000000001014794e */ /* 0x000fce0000000000 */
[----:B-12--5:R-:W-:Y:S05]  /*1140*/  CALL.ABS.NOINC R14 ;  /* 0x000000000e007343 */ /* 0x026fea0003c00000 */
.L_x_14:
[----:B------:R-:W3:Y:S01]  /*1150*/  S2R R3, SR_CgaCtaId ;  /* 0x0000000000037919 */ /* 0x000ee20000008800 */
[----:B------:R-:W-:-:S04]  /*1160*/  MOV R0, 0x400 ;  /* 0x0000040000007802 */ /* 0x000fc80000000f00 */
[----:B---3--:R-:W-:-:S05]  /*1170*/  LEA R0, R3, R0, 0x18 ;  /* 0x0000000003007211 */ /* 0x008fca00078ec0ff */
[----:B------:R-:W-:-:S05]  /*1180*/  VIADD R24, R0, 0x24800 ;  /* 0x0002480000187836 */ /* 0x000fca0000000000 */
[----:B------:R-:W-:-:S13]  /*1190*/  LOP3.LUT P0, RZ, R24, 0x3ff, RZ, 0xc0, !PT ;  /* 0x000003ff18ff7812 */ /* 0x000fda000780c0ff */
[----:B------:R-:W-:Y:S05]  /*11a0*/  @!P0 BRA `(.L_x_15) ;  /* 0x00000000007c8947 */ /* 0x000fea0003800000 */
        /* <DEDUP_REMOVED lines=16> */
.L_x_16:
[----:B------:R-:W0:Y:S01]  /*12b0*/  LDC.64 R22, c[0x4][R22] ;  /* 0x0100000016167b82 */ /* 0x000e220000000a00 */
[----:B------:R-:W-:Y:S01]  /*12c0*/  ULDC.64 UR4, c[0x4][0x70] ;  /* 0x01001c0000047ab9 */ /* 0x000fe20000000a00 */
[----:B------:R-:W-:Y:S01]  /*12d0*/  ULDC.64 UR6, c[0x4][0x10] ;  /* 0x0100040000067ab9 */ /* 0x000fe20000000a00 */
[----:B------:R-:W-:Y:S02]  /*12e0*/  IMAD.U32 R4, RZ, RZ, UR4 ;  /* 0x00000004ff047e24 */ /* 0x000fe4000f8e00ff */
        /* <DEDUP_REMOVED lines=8> */
[----:B------:R-:W-:-:S07]  /*1370*/  IMAD.MOV.U32 R13, RZ, RZ, RZ ;  /* 0x000000ffff0d7224 */ /* 0x000fce00078e00ff */
[----:B------:R-:W-:-:S07]  /*1380*/  LEPC R20, `(.L_x_15) ;  /* 0x000000001014794e */ /* 0x000fce0000000000 */
[----:B0-----:R-:W-:Y:S05]  /*1390*/  CALL.ABS.NOINC R22 ;  /* 0x0000000016007343 */ /* 0x001fea0003c00000 */
.L_x_15:
[----:B------:R-:W-:Y:S01]  /*13a0*/  UMOV UR4, 0xffffffff ;  /* 0xffffffff00047882 */ /* 0x000fe20000000000 */
[----:B------:R-:W-:Y:S02]  /*13b0*/  LOP3.LUT R0, R19, 0x1, RZ, 0xfc, !PT ;  /* 0x0000000113007812 */ /* 0x000fe400078efcff */
[----:B------:R-:W-:Y:S02]  /*13c0*/  LOP3.LUT R13, R18, 0x80, RZ, 0xc0, !PT ;  /* 0x00000080120d7812 */ /* 0x000fe400078ec0ff */
[----:B------:R-:W-:Y:S02]  /*13d0*/  ISETP.NE.AND P0, PT, R0, 0x3, PT ;  /* 0x000000030000780c */ /* 0x000fe40003f05270 */
[----:B------:R-:W-:Y:S01]  /*13e0*/  SHF.R.U32.HI R13, RZ, 0x7, R13 ;  /* 0x00000007ff0d7819 */ /* 0x000fe2000001160d */
[----:B------:R-:W-:Y:S10]  /*13f0*/  BRA.DIV UR4, `(.L_x_17) ;  /* 0x0000006e04947947 */ /* 0x000ff4000b800000 */
.L_x_143:
[----:B------:R-:W-:Y:S05]  /*1400*/  @!P0 BRA `(.L_x_18) ;  /* 0x0000000000048947 */ /* 0x000fea0003800000 */
[----:B------:R-:W-:Y:S01]  /*1410*/  BPT.TRAP 0x1 ;  /* 0x000000040000795c */ /* 0x000fe20000300000 */
.L_x_18:
[----:B------:R-:W3:Y:S01]  /*1420*/  S2UR UR5, SR_CgaCtaId ;  /* 0x00000000000579c3 */ /* 0x000ee20000008800 */
[----:B------:R-:W-:Y:S01]  /*1430*/  UMOV UR4, 0x400 ;  /* 0x0000040000047882 */ /* 0x000fe20000000000 */
[----:B------:R-:W-:Y:S02]  /*1440*/  IMAD.U32 R3, RZ, RZ, UR38 ;  /* 0x00000026ff037e24 */ /* 0x000fe4000f8e00ff */
[----:B01----:R-:W-:-:S03]  /*1450*/  IMAD.U32 R5, RZ, RZ, UR39 ;  /* 0x00000027ff057e24 */ /* 0x003fc6000f8e00ff */
[----:B------:R-:W-:Y:S01]  /*1460*/  SHF.L.U32 R3, R3, 0x1f, RZ ;  /* 0x0000001f03037819 */ /* 0x000fe200000006ff */
[----:B---3--:R-:W-:-:S06]  /*1470*/  ULEA UR4, UR5, UR4, 0x18 ;  /* 0x0000000405047291 */ /* 0x008fcc000f8ec03f */
[----:B------:R-:W-:-:S04]  /*1480*/  IMAD.U32 R0, RZ, RZ, UR4 ;  /* 0x00000004ff007e24 */ /* 0x000fc8000f8e00ff */
[----:B------:R-:W-:-:S04]  /*1490*/  IMAD R4, R5, 0x8, R0 ;  /* 0x0000000805047824 */ /* 0x000fc800078e0200 */
[----:B------:R0:W1:Y:S01]  /*14a0*/  SYNCS.PHASECHK.TRANS64.TRYWAIT P1, [R4+URZ], R3 ;  /* 0x00000003040075a7 */ /* 0x000062000802017f */
[----:B------:R-:W-:Y:S05]  /*14b0*/  @!P0 BRA `(.L_x_19) ;  /* 0x0000000000048947 */ /* 0x000fea0003800000 */
[----:B------:R-:W-:Y:S01]  /*14c0*/  BPT.TRAP 0x1 ;  /* 0x000000040000795c */ /* 0x000fe20000300000 */
.L_x_19:
[----:B-1----:R-:W-:Y:S05]  /*14d0*/  @P1 BRA `(.L_x_20) ;  /* 0x0000000000081947 */ /* 0x002fea0003800000 */
[----:B------:R-:W1:Y:S02]  /*14e0*/  SYNCS.PHASECHK.TRANS64.TRYWAIT P1, [R4+URZ], R3 ;  /* 0x00000003040075a7 */ /* 0x000e64000802017f */
[----:B-1----:R-:W-:Y:S05]  /*14f0*/  @!P1 BRA `(.L_x_21) ;  /* 0x0000006c00709947 */ /* 0x002fea0003800000 */
.L_x_20:
[----:B------:R-:W-:-:S04]  /*1500*/  UIADD3 UR4, UR39, 0x1, URZ ;  /* 0x0000000127047890 */ /* 0x000fc8000fffe03f */
[----:B------:R-:W-:Y:S02]  /*1510*/  UISETP.NE.AND UP0, UPT, UR4, 0x9, UPT ;  /* 0x000000090400788c */ /* 0x000fe4000bf05270 */
[----:B01----:R-:W-:Y:S02]  /*1520*/  IMAD.U32 R3, RZ, RZ, UR4 ;  /* 0x00000004ff037e24 */ /* 0x003fe4000f8e00ff */
[----:B------:R-:W-:Y:S02]  /*1530*/  USEL UR4, URZ, 0x1, UP0 ;  /* 0x000000013f047887 */ /* 0x000fe40008000000 */
[----:B------:R-:W-:Y:S02]  /*1540*/  PLOP3.LUT P1, PT, PT, PT, UP0, 0x80, 0x0 ;  /* 0x000000000000781c */ /* 0x000fe40003f2f008 */
[----:B------:R-:W-:Y:S02]  /*1550*/  ULOP3.LUT UR4, UR38, UR4, URZ, 0x3c, !UPT ;  /* 0x0000000426047292 */ /* 0x000fe4000f8e3c3f */
[----:B------:R-:W-:-:S04]  /*1560*/  SEL R3, R3, RZ, P1 ;  /* 0x000000ff03037207 */ /* 0x000fc80000800000 */
[----:B------:R-:W-:Y:S01]  /*1570*/  IMAD.U32 R72, RZ, RZ, UR4 ;  /* 0x00000004ff487e24 */ /* 0x000fe2000f8e00ff */
[----:B------:R-:W-:Y:S06]  /*1580*/  @!P0 BRA `(.L_x_22) ;  /* 0x0000000000048947 */ /* 0x000fec0003800000 */
[----:B------:R-:W-:Y:S01]  /*1590*/  BPT.TRAP 0x1 ;  /* 0x000000040000795c */ /* 0x000fe20000300000 */
.L_x_22:
[C---:B------:R-:W-:Y:S01]  /*15a0*/  IMAD.SHL.U32 R6, R18.reuse, 0x100, RZ ;  /* 0x0000010012067824 */ /* 0x040fe200078e00ff */
[--C-:B------:R-:W-:Y:S01]  /*15b0*/  SHF.R.U32.HI R5, RZ, 0x2, R18.reuse ;  /* 0x00000002ff057819 */ /* 0x100fe20000011612 */
[----:B------:R-:W-:Y:S01]  /*15c0*/  IMAD.U32 R30, RZ, RZ, UR40 ;  /* 0x00000028ff1e7e24 */ /* 0x000fe2000f8e00ff */
[----:B------:R-:W-:Y:S02]  /*15d0*/  LOP3.LUT R4, R18, 0x2, RZ, 0xc0, !PT ;  /* 0x0000000212047812 */ /* 0x000fe400078ec0ff */
[----:B------:R-:W-:Y:S02]  /*15e0*/  LOP3.LUT R5, R5, 0x7, RZ, 0xc0, !PT ;  /* 0x0000000705057812 */ /* 0x000fe400078ec0ff */
[----:B------:R-:W-:Y:S02]  /*15f0*/  SHF.R.U32.HI R7, RZ, 0x1, R18 ;  /* 0x00000001ff077819 */ /* 0x000fe40000011612 */
[----:B------:R-:W-:Y:S02]  /*1600*/  LOP3.LUT R6, R6, 0x100, RZ, 0xc0, !PT ;  /* 0x0000010006067812 */ /* 0x000fe400078ec0ff */
[----:B------:R-:W-:Y:S01]  /*1610*/  PRMT R4, R4, 0x2104, R5 ;  /* 0x0000210404047816 */ /* 0x000fe20000000005 */
[----:B------:R-:W-:Y:S01]  /*1620*/  IMAD.SHL.U32 R5, R18, 0x40, RZ ;  /* 0x0000004012057824 */ /* 0x000fe200078e00ff */
[----:B------:R-:W-:Y:S01]  /*1630*/  LOP3.LUT R6, R6, 0x30, R7, 0xf8, !PT ;  /* 0x0000003006067812 */ /* 0x000fe200078ef807 */
[C---:B------:R-:W-:Y:S01]  /*1640*/  IMAD.SHL.U32 R7, R18.reuse, 0x20, RZ ;  /* 0x0000002012077824 */ /* 0x040fe200078e00ff */
[----:B------:R-:W-:-:S02]  /*1650*/  LOP3.LUT P1, RZ, R18, 0x20, RZ, 0xc0, !PT ;  /* 0x0000002012ff7812 */ /* 0x000fc4000782c0ff */
[----:B------:R-:W-:Y:S01]  /*1660*/  LOP3.LUT R5, R4, 0x2000, R5, 0xf8, !PT ;  /* 0x0000200004057812 */ /* 0x000fe200078ef805 */
[----:B------:R-:W-:Y:S01]  /*1670*/  IMAD.U32 R4, RZ, RZ, UR39 ;  /* 0x00000027ff047e24 */ /* 0x000fe2000f8e00ff */
[----:B------:R-:W-:Y:S02]  /*1680*/  LOP3.LUT R6, R6, 0x20, R7, 0x78, !PT ;  /* 0x0000002006067812 */ /* 0x000fe400078e7807 */
[----:B------:R-:W-:Y:S02]  /*1690*/  SHF.L.U32 R73, R72, 0x1f, RZ ;  /* 0x0000001f48497819 */ /* 0x000fe400000006ff */
[----:B------:R-:W-:Y:S01]  /*16a0*/  ISETP.NE.AND P2, PT, R30, 0x1, PT ;  /* 0x000000011e00780c */ /* 0x000fe20003f45270 */
[----:B------:R-:W-:Y:S02]  /*16b0*/  IMAD.IADD R5, R5, 0x1, R6 ;  /* 0x0000000105057824 */ /* 0x000fe400078e0206 */
[----:B------:R-:W-:Y:S02]  /*16c0*/  IMAD R6, R3, 0x8, R0 ;  /* 0x0000000803067824 */ /* 0x000fe400078e0200 */
[----:B------:R-:W-:-:S02]  /*16d0*/  IMAD R7, R4, 0x4000, R5 ;  /* 0x0000400004077824 */ /* 0x000fc400078e0205 */
[----:B------:R-:W-:Y:S02]  /*16e0*/  IMAD.MOV.U32 R4, RZ, RZ, 0x90 ;  /* 0x00000090ff047424 */ /* 0x000fe400078e00ff */
[----:B------:R-:W-:-:S03]  /*16f0*/  IMAD.IADD R7, R0, 0x1, R7 ;  /* 0x0000000100077824 */ /* 0x000fc600078e0207 */
[----:B------:R-:W-:Y:S01]  /*1700*/  SEL R4, R4, 0x70, !P1 ;  /* 0x0000007004047807 */ /* 0x000fe20004800000 */
[----:B------:R0:W1:Y:S01]  /*1710*/  SYNCS.PHASECHK.TRANS64.TRYWAIT P1, [R6+URZ], R73 ;  /* 0x00000049060075a7 */ /* 0x000062000802017f */
[----:B------:R0:W3:Y:S05]  /*1720*/  LDS.U8 R8, [R7+0x800] ;  /* 0x0008000007087984 */ /* 0x0000ea0000000000 */
[----:B------:R-:W-:Y:S05]  /*1730*/  WARPSYNC.ALL ;  /* 0x0000000000007948 */ /* 0x000fea0003800000 */
[----:B------:R-:W-:Y:S01]  /*1740*/  IMAD.IADD R62, R7, 0x1, R4 ;  /* 0x00000001073e7824 */ /* 0x000fe200078e0204 */
[----:B------:R-:W3:Y:S04]  /*1750*/  LDS.U8 R9, [R7+0x840] ;  /* 0x0008400007097984 */ /* 0x000ee80000000000 */
[----:B------:R-:W-:Y:S04]  /*1760*/  LDS.U8 R10, [R7+0x808] ;  /* 0x00080800070a7984 */ /* 0x000fe80000000000 */
[----:B------:R-:W4:Y:S04]  /*1770*/  LDS.U8 R15, [R7+0x848] ;  /* 0x00084800070f7984 */ /* 0x000f280000000000 */
[----:B------:R-:W-:Y:S04]  /*1780*/  LDS.U8 R12, [R7+0xc00] ;  /* 0x000c0000070c7984 */ /* 0x000fe80000000000 */
[----:B------:R-:W2:Y:S04]  /*1790*/  LDS.U8 R23, [R7+0xc40] ;  /* 0x000c400007177984 */ /* 0x000ea80000000000 */
[----:B------:R-:W-:Y:S04]  /*17a0*/  LDS.U8 R14, [R7+0xc08] ;  /* 0x000c0800070e7984 */ /* 0x000fe80000000000 */
[----:B------:R-:W0:Y:S04]  /*17b0*/  LDS.U8 R29, [R7+0xc48] ;  /* 0x000c4800071d7984 */ /* 0x000e280000000000 */
[----:B------:R-:W-:Y:S04]  /*17c0*/  LDS.U8 R20, [R7+0x1000] ;  /* 0x0010000007147984 */ /* 0x000fe80000000000 */
[----:B------:R-:W1:Y:S04]  /*17d0*/  LDS.U8 R33, [R7+0x1040] ;  /* 0x0010400007217984 */ /* 0x000e680000000000 */
[----:B------:R-:W-:Y:S04]  /*17e0*/  LDS.U8 R22, [R7+0x1008] ;  /* 0x0010080007167984 */ /* 0x000fe80000000000 */
[----:B------:R-:W1:Y:S01]  /*17f0*/  LDS.U8 R39, [R7+0x1048] ;  /* 0x0010480007277984 */ /* 0x000e620000000000 */
[----:B---3--:R-:W-:-:S03]  /*1800*/  PRMT R8, R9, 0x7604, R8 ;  /* 0x0000760409087816 */ /* 0x008fc60000000008 */
[----:B------:R-:W-:Y:S04]  /*1810*/  LDS.U8 R26, [R7+0x1400] ;  /* 0x00140000071a7984 */ /* 0x000fe80000000000 */
[----:B------:R-:W3:Y:S01]  /*1820*/  LDS.U8 R45, [R7+0x1440] ;  /* 0x00144000072d7984 */ /* 0x000ee20000000000 */
[----:B----4-:R-:W-:-:S03]  /*1830*/  PRMT R10, R15, 0x7604, R10 ;  /* 0x000076040f0a7816 */ /* 0x010fc6000000000a */
[----:B------:R-:W-:Y:S04]  /*1840*/  LDS.U8 R28, [R7+0x1408] ;  /* 0x00140800071c7984 */ /* 0x000fe80000000000 */
[----:B------:R-:W4:Y:S01]  /*1850*/  LDS.U8 R51, [R7+0x1448] ;  /* 0x0014480007337984 */ /* 0x000f220000000000 */
[----:B--2---:R-:W-:-:S03]  /*1860*/  PRMT R12, R23, 0x7604, R12 ;  /* 0x00007604170c7816 */ /* 0x004fc6000000000c */
[----:B------:R-:W2:Y:S04]  /*1870*/  LDS.U8 R11, [R62+0x800] ;  /* 0x000800003e0b7984 */ /* 0x000ea80000000000 */
[----:B------:R-:W2:Y:S01]  /*1880*/  LDS.U8 R21, [R62+0x808] ;  /* 0x000808003e157984 */ /* 0x000ea20000000000 */
[----:B0-----:R-:W-:-:S03]  /*1890*/  PRMT R14, R29, 0x7604, R14 ;  /* 0x000076041d0e7816 */ /* 0x001fc6000000000e */
[----:B------:R-:W0:Y:S04]  /*18a0*/  LDS.U8 R25, [R62+0xc00] ;  /* 0x000c00003e197984 */ /* 0x000e280000000000 */
[----:B------:R-:W0:Y:S01]  /*18b0*/  LDS.U8 R31, [R62+0xc08] ;  /* 0x000c08003e1f7984 */ /* 0x000e220000000000 */
[----:B-1----:R-:W-:-:S03]  /*18c0*/  PRMT R20, R33, 0x7604, R20 ;  /* 0x0000760421147816 */ /* 0x002fc60000000014 */
[----:B------:R-:W1:Y:S04]  /*18d0*/  LDS.U8 R35, [R62+0x1000] ;  /* 0x001000003e237984 */ /* 0x000e680000000000 */
[----:B------:R-:W1:Y:S01]  /*18e0*/  LDS.U8 R41, [R62+0x1008] ;  /* 0x001008003e297984 */ /* 0x000e620000000000 */
[----:B------:R-:W-:-:S03]  /*18f0*/  PRMT R22, R39, 0x7604, R22 ;  /* 0x0000760427167816 */ /* 0x000fc60000000016 */
[----:B------:R-:W1:Y:S04]  /*1900*/  LDS.U8 R47, [R62+0x1400] ;  /* 0x001400003e2f7984 */ /* 0x000e680000000000 */
[----:B------:R-:W1:Y:S01]  /*1910*/  LDS.U8 R53, [R62+0x1408] ;  /* 0x001408003e357984 */ /* 0x000e620000000000 */
[----:B---3--:R-:W-:-:S03]  /*1920*/  PRMT R26, R45, 0x7604, R26 ;  /* 0x000076042d1a7816 */ /* 0x008fc6000000001a */
[----:B------:R-:W3:Y:S04]  /*1930*/  LDS.U8 R13, [R62+0x840] ;  /* 0x000840003e0d7984 */ /* 0x000ee80000000000 */
[----:B------:R-:W3:Y:S01]  /*1940*/  LDS.U8 R65, [R62+0x848] ;  /* 0x000848003e417984 */ /* 0x000ee20000000000 */
[----:B----4-:R-:W-:-:S03]  /*1950*/  PRMT R28, R51, 0x7604, R28 ;  /* 0x00007604331c7816 */ /* 0x010fc6000000001c */
[----:B------:R-:W4:Y:S01]  /*1960*/  LDS.U8 R27, [R62+0xc40] ;  /* 0x000c40003e1b7984 */ /* 0x000f220000000000 */
[----:B--2---:R-:W-:-:S03]  /*1970*/  PRMT R8, R11, 0x7054, R8 ;  /* 0x000070540b087816 */ /* 0x004fc60000000008 */
[----:B------:R-:W2:Y:S01]  /*1980*/  LDS.U8 R67, [R62+0xc48] ;  /* 0x000c48003e437984 */ /* 0x000ea20000000000 */
[----:B------:R-:W-:-:S03]  /*1990*/  PRMT R10, R21, 0x7054, R10 ;  /* 0x00007054150a7816 */ /* 0x000fc6000000000a */
[----:B------:R-:W2:Y:S01]  /*19a0*/  LDS.U8 R37, [R62+0x1040] ;  /* 0x001040003e257984 */ /* 0x000ea20000000000 */
[----:B0-----:R-:W-:-:S03]  /*19b0*/  PRMT R12, R25, 0x7054, R12 ;  /* 0x00007054190c7816 */ /* 0x001fc6000000000c */
[----:B------:R-:W0:Y:S01]  /*19c0*/  LDS.U8 R43, [R62+0x1048] ;  /* 0x001048003e2b7984 */ /* 0x000e220000000000 */
[----:B------:R-:W-:-:S03]  /*19d0*/  PRMT R14, R31, 0x7054, R14 ;  /* 0x000070541f0e7816 */ /* 0x000fc6000000000e */
[----:B------:R-:W0:Y:S01]  /*19e0*/  LDS.U8 R49, [R62+0x1440] ;  /* 0x001440003e317984 */ /* 0x000e220000000000 */
[----:B-1----:R-:W-:-:S03]  /*19f0*/  PRMT R20, R35, 0x7054, R20 ;  /* 0x0000705423147816 */ /* 0x002fc60000000014 */
[----:B------:R-:W1:Y:S01]  /*1a00*/  LDS.U8 R55, [R62+0x1448] ;  /* 0x001448003e377984 */ /* 0x000e620000000000 */
[----:B------:R-:W-:Y:S02]  /*1a10*/  PRMT R22, R41, 0x7054, R22 ;  /* 0x0000705429167816 */ /* 0x000fe40000000016 */
[----:B------:R-:W-:Y:S02]  /*1a20*/  PRMT R26, R47, 0x7054, R26 ;  /* 0x000070542f1a7816 */ /* 0x000fe4000000001a */
[----:B------:R-:W-:Y:S02]  /*1a30*/  PRMT R28, R53, 0x7054, R28 ;  /* 0x00007054351c7816 */ /* 0x000fe4000000001c */
[----:B---3--:R-:W-:Y:S02]  /*1a40*/  PRMT R64, R13, 0x654, R8 ;  /* 0x000006540d407816 */ /* 0x008fe40000000008 */
[----:B------:R-:W-:Y:S02]  /*1a50*/  PRMT R65, R65, 0x654, R10 ;  /* 0x0000065441417816 */ /* 0x000fe4000000000a */
[----:B----4-:R-:W-:-:S02]  /*1a60*/  PRMT R66, R27, 0x654, R12 ;  /* 0x000006541b427816 */ /* 0x010fc4000000000c */
[----:B--2---:R-:W-:Y:S02]  /*1a70*/  PRMT R67, R67, 0x654, R14 ;  /* 0x0000065443437816 */ /* 0x004fe4000000000e */
[----:B------:R-:W-:Y:S02]  /*1a80*/  PRMT R68, R37, 0x654, R20 ;  /* 0x0000065425447816 */ /* 0x000fe40000000014 */
[----:B0-----:R-:W-:Y:S02]  /*1a90*/  PRMT R69, R43, 0x654, R22 ;  /* 0x000006542b457816 */ /* 0x001fe40000000016 */
[----:B------:R-:W-:Y:S02]  /*1aa0*/  PRMT R70, R49, 0x654, R26 ;  /* 0x0000065431467816 */ /* 0x000fe4000000001a */
[----:B-1----:R-:W-:Y:S02]  /*1ab0*/  PRMT R71, R55, 0x654, R28 ;  /* 0x0000065437477816 */ /* 0x002fe4000000001c */
[----:B------:R-:W-:Y:S01]  /*1ac0*/  R2UR UR4, R24 ;  /* 0x00000000180472ca */ /* 0x000fe200000e0000 */
[----:B------:R-:W-:Y:S01]  /*1ad0*/  UMOV UR7, 0x40000040 ;  /* 0x4000004000077882 */ /* 0x000fe20000000000 */
[----:B------:R-:W-:-:S11]  /*1ae0*/  WARPGROUP.ARRIVE ;  /* 0x00000000000079c5 */ /* 0x000fd60000000000 */
[----:B------:R-:W-:-:S04]  /*1af0*/  USHF.R.U32.HI UR4, URZ, 0x4, UR4 ;  /* 0x000000043f047899 */ /* 0x000fc80008011604 */
[----:B------:R-:W-:-:S04]  /*1b00*/  ULOP3.LUT UR4, UR4, 0x3fff, URZ, 0xc0, !UPT ;  /* 0x00003fff04047892 */ /* 0x000fc8000f8ec03f */
[----:B------:R-:W-:-:S04]  /*1b10*/  ULOP3.LUT UR5, UR4, 0x10000, URZ, 0xfc, !UPT ;  /* 0x0001000004057892 */ /* 0x000fc8000f8efc3f */
[----:B------:R-:W-:-:S07]  /*1b20*/  ULEA UR4, UR39, UR5, 0x9 ;  /* 0x0000000527047291 */ /* 0x000fce000f8e483f */
[----:B------:R-:W-:Y:S02]  /*1b30*/  UMOV UR6, UR4 ;  /* 0x0000000400067c82 */ /* 0x000fe40008000000 */
[----:B------:R-:W-:Y:S01]  /*1b40*/  QGMMA.64x64x32.F32.E5M2.E5M2 R24, R64, gdesc[UR4], RZ, !UPT, gsb0 ;  /* 0x00e0000440187df3 */ /* 0x000fe2000c0038ff */
[----:B------:R-:W-:Y:S01]  /*1b50*/  UIADD3 UR6, UR4, 0x2, URZ ;  /* 0x0000000204067890 */ /* 0x000fe2000fffe03f */
[----:B------:R-:W-:Y:S01]  /*1b60*/  UMOV UR7, 0x40000040 ;  /* 0x4000004000077882 */ /* 0x000fe20000000000 */
[----:B------:R-:W-:Y:S02]  /*1b70*/  WARPGROUP.DEPBAR.LE gsb0, 0x0 ;  /* 0x00008000000079c5 */ /* 0x000fe40000010000 */
[----:B------:R-:W-:-:S06]  /*1b80*/  WARPGROUP.ARRIVE ;  /* 0x00000000000079c5 */ /* 0x000fcc0000000000 */
[----:B------:R-:W-:Y:S01]  /*1b90*/  QGMMA.64x64x32.F32.E5M2.E5M2 R24, R68, gdesc[UR4], R24, gsb0 ;  /* 0x00e0000444187df3 */ /* 0x000fe20008003818 */
[----:B------:R-:W-:Y:S01]  /*1ba0*/  UIADD3 UR6, UR4, 0x4, URZ ;  /* 0x0000000404067890 */ /* 0x000fe2000fffe03f */
[----:B------:R-:W-:Y:S01]  /*1bb0*/  UMOV UR7, 0x40000040 ;  /* 0x4000004000077882 */ /* 0x000fe20000000000 */
[----:B------:R-:W-:Y:S01]  /*1bc0*/  UIADD3 UR4, UR4, 0x6, URZ ;  /* 0x0000000604047890 */ /* 0x000fe2000fffe03f */
[----:B------:R-:W-:Y:S02]  /*1bd0*/  WARPGROUP.DEPBAR.LE gsb0, 0x0 ;  /* 0x00008000000079c5 */ /* 0x000fe40000010000 */
[----:B------:R-:W-:Y:S04]  /*1be0*/  LDS.U8 R8, [R7+0x1800] ;  /* 0x0018000007087984 */ /* 0x000fe80000000000 */
[----:B------:R-:W0:Y:S04]  /*1bf0*/  LDS.U8 R9, [R7+0x1840] ;  /* 0x0018400007097984 */ /* 0x000e280000000000 */
[----:B------:R-:W-:Y:S04]  /*1c00*/  LDS.U8 R10, [R7+0x1808] ;  /* 0x00180800070a7984 */ /* 0x000fe80000000000 */
[----:B------:R-:W1:Y:S04]  /*1c10*/  LDS.U8 R15, [R7+0x1848] ;  /* 0x00184800070f7984 */ /* 0x000e680000000000 */
[----:B------:R-:W-:Y:S04]  /*1c20*/  LDS.U8 R12, [R7+0x1c00] ;  /* 0x001c0000070c7984 */ /* 0x000fe80000000000 */
[----:B------:R-:W2:Y:S04]  /*1c30*/  LDS.U8 R23, [R7+0x1c40] ;  /* 0x001c400007177984 */ /* 0x000ea80000000000 */
[----:B------:R-:W-:Y:S04]  /*1c40*/  LDS.U8 R14, [R7+0x1c08] ;  /* 0x001c0800070e7984 */ /* 0x000fe80000000000 */
[----:B------:R-:W3:Y:S04]  /*1c50*/  LDS.U8 R67, [R7+0x1c48] ;  /* 0x001c480007437984 */ /* 0x000ee80000000000 */
[----:B------:R-:W4:Y:S04]  /*1c60*/  LDS.U8 R11, [R62+0x1800] ;  /* 0x001800003e0b7984 */ /* 0x000f280000000000 */
[----:B------:R-:W4:Y:S04]  /*1c70*/  LDS.U8 R21, [R62+0x1808] ;  /* 0x001808003e157984 */ /* 0x000f280000000000 */
[----:B------:R-:W4:Y:S04]  /*1c80*/  LDS.U8 R61, [R62+0x1c00] ;  /* 0x001c00003e3d7984 */ /* 0x000f280000000000 */
[----:B------:R-:W4:Y:S01]  /*1c90*/  LDS.U8 R69, [R62+0x1c08] ;  /* 0x001c08003e457984 */ /* 0x000f220000000000 */
[----:B0-----:R-:W-:-:S03]  /*1ca0*/  PRMT R8, R9, 0x7604, R8 ;  /* 0x0000760409087816 */ /* 0x001fc60000000008 */
[----:B------:R-:W0:Y:S04]  /*1cb0*/  LDS.U8 R13, [R62+0x1840] ;  /* 0x001840003e0d7984 */ /* 0x000e280000000000 */
[----:B------:R-:W0:Y:S01]  /*1cc0*/  LDS.U8 R65, [R62+0x1848] ;  /* 0x001848003e417984 */ /* 0x000e220000000000 */
[----:B-1----:R-:W-:-:S03]  /*1cd0*/  PRMT R10, R15, 0x7604, R10 ;  /* 0x000076040f0a7816 */ /* 0x002fc6000000000a */
[----:B------:R-:W1:Y:S04]  /*1ce0*/  LDS.U8 R63, [R62+0x1c40] ;  /* 0x001c40003e3f7984 */ /* 0x000e680000000000 */
[----:B------:R-:W1:Y:S01]  /*1cf0*/  LDS.U8 R71, [R62+0x1c48] ;  /* 0x001c48003e477984 */ /* 0x000e620000000000 */
[----:B--2---:R-:W-:Y:S02]  /*1d00*/  PRMT R12, R23, 0x7604, R12 ;  /* 0x00007604170c7816 */ /* 0x004fe4000000000c */
[----:B---3--:R-:W-:Y:S02]  /*1d10*/  PRMT R14, R67, 0x7604, R14 ;  /* 0x00007604430e7816 */ /* 0x008fe4000000000e */
[----:B----4-:R-:W-:Y:S02]  /*1d20*/  PRMT R8, R11, 0x7054, R8 ;  /* 0x000070540b087816 */ /* 0x010fe40000000008 */
[----:B------:R-:W-:-:S02]  /*1d30*/  PRMT R10, R21, 0x7054, R10 ;  /* 0x00007054150a7816 */ /* 0x000fc4000000000a */
[----:B------:R-:W-:Y:S02]  /*1d40*/  PRMT R12, R61, 0x7054, R12 ;  /* 0x000070543d0c7816 */ /* 0x000fe4000000000c */
[----:B------:R-:W-:Y:S02]  /*1d50*/  PRMT R14, R69, 0x7054, R14 ;  /* 0x00007054450e7816 */ /* 0x000fe4000000000e */
[----:B0-----:R-:W-:Y:S02]  /*1d60*/  PRMT R64, R13, 0x654, R8 ;  /* 0x000006540d407816 */ /* 0x001fe40000000008 */
[----:B------:R-:W-:Y:S02]  /*1d70*/  PRMT R65, R65, 0x654, R10 ;  /* 0x0000065441417816 */ /* 0x000fe4000000000a */
[----:B-1----:R-:W-:Y:S02]  /*1d80*/  PRMT R66, R63, 0x654, R12 ;  /* 0x000006543f427816 */ /* 0x002fe4000000000c */
[----:B------:R-:W-:-:S04]  /*1d90*/  PRMT R67, R71, 0x654, R14 ;  /* 0x0000065447437816 */ /* 0x000fc8000000000e */
[----:B------:R-:W-:-:S06]  /*1da0*/  WARPGROUP.ARRIVE ;  /* 0x00000000000079c5 */ /* 0x000fcc0000000000 */
[----:B------:R-:W-:Y:S01]  /*1db0*/  QGMMA.64x64x32.F32.E5M2.E5M2 R24, R64, gdesc[UR4], R24, gsb0 ;  /* 0x00e0000440187df3 */ /* 0x000fe20008003818 */
[----:B------:R-:W-:Y:S01]  /*1dc0*/  UMOV UR6, UR4 ;  /* 0x0000000400067c82 */ /* 0x000fe20008000000 */
[----:B------:R-:W-:Y:S01]  /*1dd0*/  UMOV UR7, 0x40000040 ;  /* 0x4000004000077882 */ /* 0x000fe20000000000 */
        /* <DEDUP_REMOVED lines=30> */
[----:B------:R-:W-:Y:S03]  /*1fc0*/  QGMMA.64x64x32.F32.E5M2.E5M2 R24, R64, gdesc[UR4], R24, gsb0 ;  /* 0x00e0000440187df3 */ /* 0x000fe60008003818 */
[----:B------:R-:W-:Y:S02]  /*1fd0*/  WARPGROUP.DEPBAR.LE gsb0, 0x0 ;  /* 0x00008000000079c5 */ /* 0x000fe40000010000 */
[----:B------:R-:W-:Y:S05]  /*1fe0*/  @!P2 BRA `(.L_x_23) ;  /* 0x000000140070a947 */ /* 0x000fea0003800000 */
[----:B------:R-:W-:Y:S05]  /*1ff0*/  @!P0 BRA `(.L_x_24) ;  /* 0x0000000000048947 */ /* 0x000fea0003800000 */
[----:B------:R-:W-:Y:S01]  /*2000*/  BPT.TRAP 0x1 ;  /* 0x000000040000795c */ /* 0x000fe20000300000 */
.L_x_24:
[----:B------:R-:W-:-:S05]  /*2010*/  IMAD.SHL.U32 R14, R3, 0x4000, RZ ;  /* 0x00004000030e7824 */ /* 0x000fca00078e00ff */
[----:B------:R-:W-:-:S05]  /*2020*/  IADD3 R7, R0, R14, R5 ;  /* 0x0000000e00077210 */ /* 0x000fca0007ffe005 */
[----:B------:R-:W-:Y:S01]  /*2030*/  IMAD.IADD R20, R4, 0x1, R7 ;  /* 0x0000000104147824 */ /* 0x000fe200078e0207 */
[----:B------:R-:W-:Y:S06]  /*2040*/  @P1 BRA `(.L_x_25) ;  /* 0x0000000000081947 */ /* 0x000fec0003800000 */
[----:B------:R-:W0:Y:S02]  /*2050*/  SYNCS.PHASECHK.TRANS64.TRYWAIT P1, [R6+URZ], R73 ;  /* 0x00000049060075a7 */ /* 0x000e24000802017f */
[----:B0-----:R-:W-:Y:S05]  /*2060*/  @!P1 BRA `(.L_x_26) ;  /* 0x0000006000a89947 */ /* 0x001fea0003800000 */
.L_x_25:
[----:B0-----:R-:W-:Y:S01]  /*2070*/  LDS.U8 R6, [R7+0x800] ;  /* 0x0008000007067984 */ /* 0x001fe20000000000 */
[----:B------:R-:W0:Y:S03]  /*2080*/  LDC R22, c[0x0][0x28c] ;  /* 0x0000a300ff167b82 */ /* 0x000e260000000800 */
[----:B------:R-:W1:Y:S04]  /*2090*/  LDS.U8 R9, [R7+0x840] ;  /* 0x0008400007097984 */ /* 0x000e680000000000 */
[----:B------:R-:W-:Y:S04]  /*20a0*/  LDS.U8 R8, [R7+0x808] ;  /* 0x0008080007087984 */ /* 0x000fe80000000000 */
[----:B------:R-:W2:Y:S04]  /*20b0*/  LDS.U8 R15, [R7+0x848] ;  /* 0x00084800070f7984 */ /* 0x000ea80000000000 */
[----:B------:R-:W-:Y:S04]  /*20c0*/  LDS.U8 R10, [R7+0xc00] ;  /* 0x000c0000070a7984 */ /* 0x000fe80000000000 */
[----:B------:R-:W3:Y:S04]  /*20d0*/  LDS.U8 R61, [R7+0xc40] ;  /* 0x000c4000073d7984 */ /* 0x000ee80000000000 */
[----:B------:R-:W-:Y:S01]  /*20e0*/  LDS.U8 R12, [R7+0xc08] ;  /* 0x000c0800070c7984 */ /* 0x000fe20000000000 */
[----:B0-----:R-:W-:-:S03]  /*20f0*/  ISETP.GE.AND P1, PT, R22, 0x101, PT ;  /* 0x000001011600780c */ /* 0x001fc60003f26270 */
[----:B------:R-:W0:Y:S04]  /*2100*/  LDS.U8 R67, [R7+0xc48] ;  /* 0x000c480007437984 */ /* 0x000e280000000000 */
[----:B------:R-:W4:Y:S04]  /*2110*/  LDS.U8 R11, [R20+0x800] ;  /* 0x00080000140b7984 */ /* 0x000f280000000000 */
[----:B------:R-:W4:Y:S04]  /*2120*/  LDS.U8 R21, [R20+0x808] ;  /* 0x0008080014157984 */ /* 0x000f280000000000 */
[----:B------:R-:W4:Y:S04]  /*2130*/  LDS.U8 R63, [R20+0xc00] ;  /* 0x000c0000143f7984 */ /* 0x000f280000000000 */
[----:B------:R-:W4:Y:S01]  /*2140*/  LDS.U8 R69, [R20+0xc08] ;  /* 0x000c080014457984 */ /* 0x000f220000000000 */
[----:B-1----:R-:W-:Y:S01]  /*2150*/  PRMT R6, R9, 0x7604, R6 ;  /* 0x0000760409067816 */ /* 0x002fe20000000006 */
[----:B------:R-:W-:-:S02]  /*2160*/  IMAD.U32 R9, RZ, RZ, UR39 ;  /* 0x00000027ff097e24 */ /* 0x000fc4000f8e00ff */
[----:B------:R-:W1:Y:S04]  /*2170*/  LDS.U8 R13, [R20+0x840] ;  /* 0x00084000140d7984 */ /* 0x000e680000000000 */
[----:B------:R-:W1:Y:S01]  /*2180*/  LDS.U8 R23, [R20+0x848] ;  /* 0x0008480014177984 */ /* 0x000e620000000000 */
[----:B--2---:R-:W-:-:S03]  /*2190*/  PRMT R8, R15, 0x7604, R8 ;  /* 0x000076040f087816 */ /* 0x004fc60000000008 */
[----:B------:R-:W2:Y:S04]  /*21a0*/  LDS.U8 R65, [R20+0xc40] ;  /* 0x000c400014417984 */ /* 0x000ea80000000000 */
[----:B------:R-:W2:Y:S01]  /*21b0*/  LDS.U8 R71, [R20+0xc48] ;  /* 0x000c480014477984 */ /* 0x000ea20000000000 */
[----:B---3--:R-:W-:Y:S02]  /*21c0*/  PRMT R10, R61, 0x7604, R10 ;  /* 0x000076043d0a7816 */ /* 0x008fe4000000000a */
[----:B0-----:R-:W-:Y:S02]  /*21d0*/  PRMT R12, R67, 0x7604, R12 ;  /* 0x00007604430c7816 */ /* 0x001fe4000000000c */
[----:B----4-:R-:W-:Y:S02]  /*21e0*/  PRMT R6, R11, 0x7054, R6 ;  /* 0x000070540b067816 */ /* 0x010fe40000000006 */
[----:B------:R-:W-:-:S02]  /*21f0*/  PRMT R8, R21, 0x7054, R8 ;  /* 0x0000705415087816 */ /* 0x000fc40000000008 */
[----:B------:R-:W-:Y:S02]  /*2200*/  PRMT R10, R63, 0x7054, R10 ;  /* 0x000070543f0a7816 */ /* 0x000fe4000000000a */
[----:B------:R-:W-:Y:S02]  /*2210*/  PRMT R12, R69, 0x7054, R12 ;  /* 0x00007054450c7816 */ /* 0x000fe4000000000c */
[----:B-1----:R-:W-:Y:S02]  /*2220*/  PRMT R68, R13, 0x654, R6 ;  /* 0x000006540d447816 */ /* 0x002fe40000000006 */
[----:B------:R-:W-:Y:S02]  /*2230*/  PRMT R69, R23, 0x654, R8 ;  /* 0x0000065417457816 */ /* 0x000fe40000000008 */
[----:B--2---:R-:W-:Y:S02]  /*2240*/  PRMT R70, R65, 0x654, R10 ;  /* 0x0000065441467816 */ /* 0x004fe4000000000a */
[----:B------:R-:W-:Y:S01]  /*2250*/  PRMT R71, R71, 0x654, R12 ;  /* 0x0000065447477816 */ /* 0x000fe2000000000c */
[----:B------:R-:W-:Y:S06]  /*2260*/  @!P1 BRA `(.L_x_27) ;  /* 0x0000000800e49947 */ /* 0x000fec0003800000 */
[----:B------:R-:W-:Y:S01]  /*2270*/  R2UR UR7, R3 ;  /* 0x00000000030772ca */ /* 0x000fe200000e0000 */
[----:B------:R-:W-:Y:S01]  /*2280*/  UIADD3 UR4, UR40, -0x1, URZ ;  /* 0xffffffff28047890 */ /* 0x000fe2000fffe03f */
[----:B------:R-:W-:-:S05]  /*2290*/  IMAD.U32 R9, RZ, RZ, UR39 ;  /* 0x00000027ff097e24 */ /* 0x000fca000f8e00ff */
[----:B------:R-:W-:-:S08]  /*22a0*/  IMAD.U32 R6, RZ, RZ, UR4 ;  /* 0x00000004ff067e24 */ /* 0x000fd0000f8e00ff */
.L_x_35:
[----:B------:R-:W-:-:S04]  /*22b0*/  UIADD3 UR4, UR7, 0x1, URZ ;  /* 0x0000000107047890 */ /* 0x000fc8000fffe03f */
[----:B------:R-:W-:-:S04]  /*22c0*/  UISETP.NE.AND UP0, UPT, UR4, 0x9, UPT ;  /* 0x000000090400788c */ /* 0x000fc8000bf05270 */
[----:B------:R-:W-:Y:S02]  /*22d0*/  USEL UR6, URZ, 0x1, UP0 ;  /* 0x000000013f067887 */ /* 0x000fe40008000000 */
[----:B------:R-:W-:-:S04]  /*22e0*/  USEL UR4, UR4, URZ, UP0 ;  /* 0x0000003f04047287 */ /* 0x000fc80008000000 */
[----:B------:R-:W-:Y:S02]  /*22f0*/  LOP3.LUT R72, R72, UR6, RZ, 0x3c, !PT ;  /* 0x0000000648487c12 */ /* 0x000fe4000f8e3cff */
[----:B------:R-:W-:Y:S01]  /*2300*/  IMAD.U32 R3, RZ, RZ, UR4 ;  /* 0x00000004ff037e24 */ /* 0x000fe2000f8e00ff */
[----:B------:R-:W-:Y:S06]  /*2310*/  @!P0 BRA `(.L_x_28) ;  /* 0x0000000000048947 */ /* 0x000fec0003800000 */
[----:B------:R-:W-:Y:S01]  /*2320*/  BPT.TRAP 0x1 ;  /* 0x000000040000795c */ /* 0x000fe20000300000 */
.L_x_28:
[----:B------:R-:W0:Y:S01]  /*2330*/  S2UR UR6, SR_CgaCtaId ;  /* 0x00000000000679c3 */ /* 0x000e220000008800 */
[----:B------:R-:W-:Y:S01]  /*2340*/  UMOV UR4, 0x400 ;  /* 0x0000040000047882 */ /* 0x000fe20000000000 */
[----:B------:R-:W-:Y:S01]  /*2350*/  SHF.L.U32 R76, R72, 0x1f, RZ ;  /* 0x0000001f484c7819 */ /* 0x000fe200000006ff */
[----:B------:R-:W-:Y:S01]  /*2360*/  IMAD.U32 R8, RZ, RZ, UR7 ;  /* 0x00000007ff087e24 */ /* 0x000fe2000f8e00ff */
[----:B------:R-:W-:-:S03]  /*2370*/  UMOV UR11, 0x40000040 ;  /* 0x40000040000b7882 */ /* 0x000fc60000000000 */
[----:B------:R-:W-:Y:S01]  /*2380*/  IMAD R7, R8, 0x4000, R5 ;  /* 0x0000400008077824 */ /* 0x000fe200078e0205 */
[----:B0-----:R-:W-:Y:S02]  /*2390*/  ULEA UR4, UR6, UR4, 0x18 ;  /* 0x0000000406047291 */ /* 0x001fe4000f8ec03f */
[----:B------:R-:W-:-:S03]  /*23a0*/  ULEA UR6, UR7, UR5, 0x9 ;  /* 0x0000000507067291 */ /* 0x000fc6000f8e483f */
[----:B------:R-:W-:Y:S01]  /*23b0*/  UMOV UR7, 0x40000040 ;  /* 0x4000004000077882 */ /* 0x000fe20000000000 */
[----:B------:R-:W-:Y:S01]  /*23c0*/  IMAD.U32 R0, RZ, RZ, UR4 ;  /* 0x00000004ff007e24 */ /* 0x000fe2000f8e00ff */
[----:B------:R-:W-:-:S03]  /*23d0*/  UIADD3 UR4, UR6, 0x2, URZ ;  /* 0x0000000206047890 */ /* 0x000fc6000fffe03f */
[----:B------:R-:W-:Y:S02]  /*23e0*/  IMAD R21, R3, 0x8, R0 ;  /* 0x0000000803157824 */ /* 0x000fe400078e0200 */
[----:B------:R-:W-:Y:S02]  /*23f0*/  IMAD.IADD R23, R0, 0x1, R7 ;  /* 0x0000000100177824 */ /* 0x000fe400078e0207 */
[----:B------:R0:W1:Y:S01]  /*2400*/  SYNCS.PHASECHK.TRANS64.TRYWAIT P1, [R21+URZ], R76 ;  /* 0x0000004c150075a7 */ /* 0x000062000802017f */
[----:B------:R-:W-:Y:S01]  /*2410*/  WARPGROUP.ARRIVE ;  /* 0x00000000000079c5 */ /* 0x000fe20000000000 */
[----:B------:R-:W-:Y:S01]  /*2420*/  IMAD.IADD R61, R4, 0x1, R23 ;  /* 0x00000001043d7824 */ /* 0x000fe200078e0217 */
[----:B------:R-:W-:-:S04]  /*2430*/  UMOV UR10, UR4 ;  /* 0x00000004000a7c82 */ /* 0x000fc80008000000 */
[----:B------:R-:W-:Y:S03]  /*2440*/  QGMMA.64x64x32.F32.E5M2.E5M2 R24, R68, gdesc[UR4], R24, gsb0 ;  /* 0x00e0000444187df3 */ /* 0x000fe60008003818 */
[----:B------:R-:W-:Y:S02]  /*2450*/  WARPGROUP.DEPBAR.LE gsb0, 0x0 ;  /* 0x00008000000079c5 */ /* 0x000fe40000010000 */
[----:B------:R-:W-:Y:S04]  /*2460*/  LDS.U8 R7, [R23+0x1000] ;  /* 0x0010000017077984 */ /* 0x000fe80000000000 */
[----:B------:R-:W2:Y:S04]  /*2470*/  LDS.U8 R8, [R23+0x1040] ;  /* 0x0010400017087984 */ /* 0x000ea80000000000 */
[----:B------:R-:W-:Y:S04]  /*2480*/  LDS.U8 R11, [R23+0x1008] ;  /* 0x00100800170b7984 */ /* 0x000fe80000000000 */
[----:B------:R-:W3:Y:S04]  /*2490*/  LDS.U8 R14, [R23+0x1048] ;  /* 0x00104800170e7984 */ /* 0x000ee80000000000 */
[----:B------:R-:W-:Y:S04]  /*24a0*/  LDS.U8 R13, [R23+0x1400] ;  /* 0x00140000170d7984 */ /* 0x000fe80000000000 */
[----:B------:R-:W4:Y:S04]  /*24b0*/  LDS.U8 R62, [R23+0x1440] ;  /* 0x00144000173e7984 */ /* 0x000f280000000000 */
[----:B------:R-:W-:Y:S04]  /*24c0*/  LDS.U8 R15, [R23+0x1408] ;  /* 0x00140800170f7984 */ /* 0x000fe80000000000 */
[----:B------:R-:W0:Y:S04]  /*24d0*/  LDS.U8 R66, [R23+0x1448] ;  /* 0x0014480017427984 */ /* 0x000e280000000000 */
[----:B------:R-:W1:Y:S04]  /*24e0*/  LDS.U8 R10, [R61+0x1000] ;  /* 0x001000003d0a7984 */ /* 0x000e680000000000 */
[----:B------:R-:W1:Y:S04]  /*24f0*/  LDS.U8 R20, [R61+0x1008] ;  /* 0x001008003d147984 */ /* 0x000e680000000000 */
[----:B------:R-:W1:Y:S04]  /*2500*/  LDS.U8 R64, [R61+0x1400] ;  /* 0x001400003d407984 */ /* 0x000e680000000000 */
[----:B------:R-:W1:Y:S01]  /*2510*/  LDS.U8 R68, [R61+0x1408] ;  /* 0x001408003d447984 */ /* 0x000e620000000000 */
[----:B--2---:R-:W-:-:S03]  /*2520*/  PRMT R7, R8, 0x7604, R7 ;  /* 0x0000760408077816 */ /* 0x004fc60000000007 */
[----:B------:R-:W2:Y:S04]  /*2530*/  LDS.U8 R12, [R61+0x1040] ;  /* 0x001040003d0c7984 */ /* 0x000ea80000000000 */
[----:B------:R-:W2:Y:S01]  /*2540*/  LDS.U8 R22, [R61+0x1048] ;  /* 0x001048003d167984 */ /* 0x000ea20000000000 */
[----:B---3--:R-:W-:-:S03]  /*2550*/  PRMT R11, R14, 0x7604, R11 ;  /* 0x000076040e0b7816 */ /* 0x008fc6000000000b */
[----:B------:R-:W3:Y:S04]  /*2560*/  LDS.U8 R70, [R61+0x1440] ;  /* 0x001440003d467984 */ /* 0x000ee80000000000 */
[----:B------:R-:W3:Y:S01]  /*2570*/  LDS.U8 R74, [R61+0x1448] ;  /* 0x001448003d4a7984 */ /* 0x000ee20000000000 */
[----:B----4-:R-:W-:Y:S02]  /*2580*/  PRMT R13, R62, 0x7604, R13 ;  /* 0x000076043e0d7816 */ /* 0x010fe4000000000d */
[----:B0-----:R-:W-:Y:S02]  /*2590*/  PRMT R15, R66, 0x7604, R15 ;  /* 0x00007604420f7816 */ /* 0x001fe4000000000f */
[----:B-1----:R-:W-:Y:S02]  /*25a0*/  PRMT R7, R10, 0x7054, R7 ;  /* 0x000070540a077816 */ /* 0x002fe40000000007 */
[----:B------:R-:W-:-:S02]  /*25b0*/  PRMT R11, R20, 0x7054, R11 ;  /* 0x00007054140b7816 */ /* 0x000fc4000000000b */
[----:B------:R-:W-:Y:S02]  /*25c0*/  PRMT R13, R64, 0x7054, R13 ;  /* 0x00007054400d7816 */ /* 0x000fe4000000000d */
[----:B------:R-:W-:Y:S02]  /*25d0*/  PRMT R15, R68, 0x7054, R15 ;  /* 0x00007054440f7816 */ /* 0x000fe4000000000f */
[----:B--2---:R-:W-:Y:S02]  /*25e0*/  PRMT R68, R12, 0x654, R7 ;  /* 0x000006540c447816 */ /* 0x004fe40000000007 */
[----:B------:R-:W-:Y:S02]  /*25f0*/  PRMT R69, R22, 0x654, R11 ;  /* 0x0000065416457816 */ /* 0x000fe4000000000b */
[----:B---3--:R-:W-:Y:S02]  /*2600*/  PRMT R70, R70, 0x654, R13 ;  /* 0x0000065446467816 */ /* 0x008fe4000000000d */
[----:B------:R-:W-:-:S04]  /*2610*/  PRMT R71, R74, 0x654, R15 ;  /* 0x000006544a477816 */ /* 0x000fc8000000000f */
[----:B------:R-:W-:-:S06]  /*2620*/  WARPGROUP.ARRIVE ;  /* 0x00000000000079c5 */ /* 0x000fcc0000000000 */
[----:B------:R-:W-:Y:S03]  /*2630*/  QGMMA.64x64x32.F32.E5M2.E5M2 R24, R68, gdesc[UR8], R24, gsb0 ;  /* 0x00e0000844187df3 */ /* 0x000fe60008003818 */
        /* <DEDUP_REMOVED lines=28> */
[----:B------:R-:W-:Y:S01]  /*2800*/  PRMT R67, R74, 0x654, R15 ;  /* 0x000006544a437816 */ /* 0x000fe2000000000f */
[----:B------:R-:W-:Y:S06]  /*2810*/  @!P0 BRA `(.L_x_29) ;  /* 0x0000000000048947 */ /* 0x000fec0003800000 */
[----:B------:R-:W-:Y:S01]  /*2820*/  BPT.TRAP 0x1 ;  /* 0x000000040000795c */ /* 0x000fe20000300000 */
.L_x_29:
[----:B------:R-:W-:Y:S01]  /*2830*/  IMAD R7, R9, 0x8, R0 ;  /* 0x0000000809077824 */ /* 0x000fe200078e0200 */
[----:B------:R-:W-:-:S03]  /*2840*/  ISETP.GT.U32.AND P2, PT, R19, 0x1, PT ;  /* 0x000000011300780c */ /* 0x000fc60003f44070 */
[----:B------:R-:W-:-:S05]  /*2850*/  VIADD R7, R7, 0x48 ;  /* 0x0000004807077836 */ /* 0x000fca0000000000 */
[----:B------:R-:W-:-:S04]  /*2860*/  PRMT R7, RZ, 0x654, R7 ;  /* 0x00000654ff077816 */ /* 0x000fc80000000007 */
[----:B------:R0:W-:Y:S01]  /*2870*/  SYNCS.ARRIVE.TRANS64.RED.A1T0 RZ, [R7+URZ], RZ ;  /* 0x000000ff07ff79a7 */ /* 0x0001e2000810043f */
[----:B------:R-:W-:Y:S05]  /*2880*/  @P2 BRA `(.L_x_30) ;  /* 0x0000000000042947 */ /* 0x000fea0003800000 */
[----:B------:R-:W-:Y:S01]  /*2890*/  BPT.TRAP 0x1 ;  /* 0x000000040000795c */ /* 0x000fe20000300000 */
.L_x_30:
[----:B------:R-:W-:Y:S01]  /*28a0*/  UIADD3 UR4, UR6, 0x4, URZ ;  /* 0x0000000406047890 */ /* 0x000fe2000fffe03f */
[----:B------:R-:W-:Y:S01]  /*28b0*/  WARPGROUP.ARRIVE ;  /* 0x00000000000079c5 */ /* 0x000fe20000000000 */
[----:B------:R-:W-:Y:S01]  /*28c0*/  UMOV UR11, 0x40000040 ;  /* 0x40000040000b7882 */ /* 0x000fe20000000000 */
[----:B------:R-:W-:-:S04]  /*28d0*/  VIADD R9, R9, 0x1 ;  /* 0x0000000109097836 */ /* 0x000fc80000000000 */
[----:B------:R-:W-:Y:S01]  /*28e0*/  UMOV UR10, UR4 ;  /* 0x00000004000a7c82 */ /* 0x000fe20008000000 */
[C---:B------:R-:W-:Y:S01]  /*28f0*/  ISETP.NE.AND P2, PT, R9.reuse, 0x9, PT ;  /* 0x000000090900780c */ /* 0x040fe20003f45270 */
[----:B------:R-:W-:Y:S03]  /*2900*/  QGMMA.64x64x32.F32.E5M2.E5M2 R24, R64, gdesc[UR8], R24, gsb0 ;  /* 0x00e0000840187df3 */ /* 0x000fe60008003818 */
[----:B------:R-:W-:Y:S01]  /*2910*/  SEL R9, R9, RZ, P2 ;  /* 0x000000ff09097207 */ /* 0x000fe20001000000 */
[----:B------:R-:W-:Y:S02]  /*2920*/  WARPGROUP.DEPBAR.LE gsb0, 0x0 ;  /* 0x00008000000079c5 */ /* 0x000fe40000010000 */
[----:B0-----:R-:W-:Y:S04]  /*2930*/  LDS.U8 R7, [R23+0x2000] ;  /* 0x0020000017077984 */ /* 0x001fe80000000000 */
        /* <DEDUP_REMOVED lines=29> */
.L_x_31:
[----:B------:R-:W-:Y:S01]  /*2b10*/  IMAD.SHL.U32 R14, R3, 0x4000, RZ ;  /* 0x00004000030e7824 */ /* 0x000fe200078e00ff */
[----:B------:R-:W-:Y:S04]  /*2b20*/  BSSY B0, `(.L_x_32) ;  /* 0x0000005000007945 */ /* 0x000fe80003800000 */
[----:B------:R-:W-:Y:S01]  /*2b30*/  IADD3 R23, R0, R14, R5 ;  /* 0x0000000e00177210 */ /* 0x000fe20007ffe005 */
[----:B------:R-:W-:Y:S06]  /*2b40*/  @P1 BRA `(.L_x_33) ;  /* 0x0000000000081947 */ /* 0x000fec0003800000 */
[----:B------:R-:W0:Y:S02]  /*2b50*/  SYNCS.PHASECHK.TRANS64.TRYWAIT P1, [R21+URZ], R76 ;  /* 0x0000004c150075a7 */ /* 0x000e24000802017f */
[----:B0-----:R-:W-:Y:S05]  /*2b60*/  @!P1 BRA `(.L_x_34) ;  /* 0x0000005400fc9947 */ /* 0x001fea0003800000 */
.L_x_33:
[----:B------:R-:W-:Y:S05]  /*2b70*/  BSYNC B0 ;  /* 0x0000000000007941 */ /* 0x000fea0003800000 */
.L_x_32:
[----:B------:R-:W-:Y:S01]  /*2b80*/  IMAD.IADD R61, R4, 0x1, R23 ;  /* 0x00000001043d7824 */ /* 0x000fe200078e0217 */
[----:B------:R-:W-:Y:S01]  /*2b90*/  LDS.U8 R7, [R23+0x800] ;  /* 0x0008000017077984 */ /* 0x000fe20000000000 */
[----:B------:R-:W-:Y:S05]  /*2ba0*/  WARPSYNC.ALL ;  /* 0x0000000000007948 */ /* 0x000fea0003800000 */
[----:B------:R-:W1:Y:S04]  /*2bb0*/  LDS.U8 R8, [R23+0x840] ;  /* 0x0008400017087984 */ /* 0x000e680000000000 */
[----:B------:R-:W-:Y:S04]  /*2bc0*/  LDS.U8 R11, [R23+0x808] ;  /* 0x00080800170b7984 */ /* 0x000fe80000000000 */
[----:B------:R-:W2:Y:S04]  /*2bd0*/  LDS.U8 R12, [R23+0x848] ;  /* 0x00084800170c7984 */ /* 0x000ea80000000000 */
[----:B------:R-:W-:Y:S04]  /*2be0*/  LDS.U8 R13, [R23+0xc00] ;  /* 0x000c0000170d7984 */ /* 0x000fe80000000000 */
[----:B------:R-:W3:Y:S04]  /*2bf0*/  LDS.U8 R62, [R23+0xc40] ;  /* 0x000c4000173e7984 */ /* 0x000ee80000000000 */
[----:B0-----:R-:W-:Y:S04]  /*2c00*/  LDS.U8 R21, [R23+0xc08] ;  /* 0x000c080017157984 */ /* 0x001fe80000000000 */
[----:B------:R-:W0:Y:S04]  /*2c10*/  LDS.U8 R74, [R23+0xc48] ;  /* 0x000c4800174a7984 */ /* 0x000e280000000000 */
[----:B------:R-:W4:Y:S04]  /*2c20*/  LDS.U8 R10, [R61+0x800] ;  /* 0x000800003d0a7984 */ /* 0x000f280000000000 */
[----:B------:R-:W4:Y:S04]  /*2c30*/  LDS.U8 R20, [R61+0x808] ;  /* 0x000808003d147984 */ /* 0x000f280000000000 */
[----:B------:R-:W4:Y:S04]  /*2c40*/  LDS.U8 R70, [R61+0xc00] ;  /* 0x000c00003d467984 */ /* 0x000f280000000000 */
[----:B------:R-:W4:Y:S01]  /*2c50*/  LDS.U8 R76, [R61+0xc08] ;  /* 0x000c08003d4c7984 */ /* 0x000f220000000000 */
[----:B-1----:R-:W-:-:S03]  /*2c60*/  PRMT R7, R8, 0x7604, R7 ;  /* 0x0000760408077816 */ /* 0x002fc60000000007 */
        /* <DEDUP_REMOVED lines=15> */
[----:B------:R-:W-:Y:S01]  /*2d60*/  UIADD3 UR4, UR6, 0x6, URZ ;  /* 0x0000000606047890 */ /* 0x000fe2000fffe03f */
[----:B------:R-:W-:Y:S01]  /*2d70*/  WARPGROUP.ARRIVE ;  /* 0x00000000000079c5 */ /* 0x000fe20000000000 */
[----:B------:R-:W-:Y:S01]  /*2d80*/  UMOV UR7, 0x40000040 ;  /* 0x4000004000077882 */ /* 0x000fe20000000000 */
[C---:B------:R-:W-:Y:S01]  /*2d90*/  ISETP.GT.AND P1, PT, R6.reuse, 0x2, PT ;  /* 0x000000020600780c */ /* 0x040fe20003f24270 */
[----:B------:R-:W-:-:S03]  /*2da0*/  VIADD R6, R6, 0xffffffff ;  /* 0xffffffff06067836 */ /* 0x000fc60000000000 */
[----:B------:R-:W-:Y:S02]  /*2db0*/  UMOV UR6, UR4 ;  /* 0x0000000400067c82 */ /* 0x000fe40008000000 */
[----:B------:R-:W-:Y:S01]  /*2dc0*/  QGMMA.64x64x32.F32.E5M2.E5M2 R24, R64, gdesc[UR4], R24, gsb0 ;  /* 0x00e0000440187df3 */ /* 0x000fe20008003818 */
[----:B------:R-:W-:Y:S02]  /*2dd0*/  R2UR UR7, R3 ;  /* 0x00000000030772ca */ /* 0x000fe400000e0000 */
[----:B------:R-:W-:-:S04]  /*2de0*/  WARPGROUP.DEPBAR.LE gsb0, 0x0 ;  /* 0x00008000000079c5 */ /* 0x000fc80000010000 */
[----:B------:R-:W-:Y:S09]  /*2df0*/  @P1 BRA `(.L_x_35) ;  /* 0xfffffff4002c1947 */ /* 0x000ff2000383ffff */
.L_x_27:
[----:B------:R-:W-:Y:S01]  /*2e00*/  IMAD.MOV.U32 R7, RZ, RZ, 0x40000040 ;  /* 0x40000040ff077424 */ /* 0x000fe200078e00ff */
[----:B------:R-:W-:Y:S01]  /*2e10*/  LEA R6, R3, UR5, 0x9 ;  /* 0x0000000503067c11 */ /* 0x000fe2000f8e48ff */
[----:B------:R-:W-:Y:S01]  /*2e20*/  WARPGROUP.ARRIVE ;  /* 0x00000000000079c5 */ /* 0x000fe20000000000 */
[----:B------:R-:W-:Y:S01]  /*2e30*/  IADD3 R21, R0, R14, R5 ;  /* 0x0000000e00157210 */ /* 0x000fe20007ffe005 */
[----:B------:R-:W-:Y:S01]  /*2e40*/  IMAD.MOV.U32 R5, RZ, RZ, 0x40000040 ;  /* 0x40000040ff057424 */ /* 0x000fe200078e00ff */
[----:B------:R-:W-:Y:S02]  /*2e50*/  R2UR UR6, R6 ;  /* 0x00000000060672ca */ /* 0x000fe400000e0000 */
[----:B------:R-:W-:Y:S01]  /*2e60*/  R2UR UR7, R7 ;  /* 0x00000000070772ca */ /* 0x000fe200000e0000 */
[----:B------:R-:W-:Y:S02]  /*2e70*/  IMAD.IADD R23, R4, 0x1, R21 ;  /* 0x0000000104177824 */ /* 0x000fe400078e0215 */
[----:B------:R-:W-:-:S10]  /*2e80*/  VIADD R4, R6, 0x2 ;  /* 0x0000000206047836 */ /* 0x000fd40000000000 */
[----:B------:R-:W-:Y:S01]  /*2e90*/  QGMMA.64x64x32.F32.E5M2.E5M2 R24, R68, gdesc[UR4], R24, gsb0 ;  /* 0x00e0000444187df3 */ /* 0x000fe20008003818 */
[----:B------:R-:W-:Y:S02]  /*2ea0*/  R2UR UR6, R4 ;  /* 0x00000000040672ca */ /* 0x000fe400000e0000 */
[----:B------:R-:W-:Y:S01]  /*2eb0*/  R2UR UR7, R5 ;  /* 0x00000000050772ca */ /* 0x000fe200000e0000 */
        /* <DEDUP_REMOVED lines=62> */
.L_x_36:
[----:B------:R-:W-:Y:S01]  /*32a0*/  IMAD R9, R9, 0x8, R0 ;  /* 0x0000000809097824 */ /* 0x000fe200078e0200 */
[----:B------:R-:W-:-:S03]  /*32b0*/  ISETP.GT.U32.AND P1, PT, R19, 0x1, PT ;  /* 0x000000011300780c */ /* 0x000fc60003f24070 */
[----:B------:R-:W-:-:S05]  /*32c0*/  VIADD R9, R9, 0x48 ;  /* 0x0000004809097836 */ /* 0x000fca0000000000 */
[----:B------:R-:W-:-:S04]  /*32d0*/  PRMT R9, RZ, 0x654, R9 ;  /* 0x00000654ff097816 */ /* 0x000fc80000000009 */
[----:B------:R0:W-:Y:S01]  /*32e0*/  SYNCS.ARRIVE.TRANS64.RED.A1T0 RZ, [R9+URZ], RZ ;  /* 0x000000ff09ff79a7 */ /* 0x0001e2000810043f */
[----:B------:R-:W-:Y:S05]  /*32f0*/  @P1 BRA `(.L_x_37) ;  /* 0x0000000000041947 */ /* 0x000fea0003800000 */
[----:B------:R-:W-:Y:S01]  /*3300*/  BPT.TRAP 0x1 ;  /* 0x000000040000795c */ /* 0x000fe20000300000 */
.L_x_37:
[C---:B------:R-:W-:Y:S01]  /*3310*/  VIADD R4, R6.reuse, 0x4 ;  /* 0x0000000406047836 */ /* 0x040fe20000000000 */
[----:B------:R-:W-:Y:S01]  /*3320*/  WARPGROUP.ARRIVE ;  /* 0x00000000000079c5 */ /* 0x000fe20000000000 */
[----:B------:R-:W-:Y:S02]  /*3330*/  IMAD.MOV.U32 R5, RZ, RZ, 0x40000040 ;  /* 0x40000040ff057424 */ /* 0x000fe400078e00ff */
[----:B------:R-:W-:Y:S01]  /*3340*/  VIADD R6, R6, 0x6 ;  /* 0x0000000606067836 */ /* 0x000fe20000000000 */
[----:B------:R-:W-:Y:S01]  /*3350*/  R2UR UR6, R4 ;  /* 0x00000000040672ca */ /* 0x000fe200000e0000 */
[----:B------:R-:W-:Y:S01]  /*3360*/  IMAD.MOV.U32 R7, RZ, RZ, 0x40000040 ;  /* 0x40000040ff077424 */ /* 0x000fe200078e00ff */
[----:B------:R-:W-:-:S13]  /*3370*/  R2UR UR7, R5 ;  /* 0x00000000050772ca */ /* 0x000fda00000e0000 */
[----:B------:R-:W-:Y:S01]  /*3380*/  QGMMA.64x64x32.F32.E5M2.E5M2 R24, R64, gdesc[UR4], R24, gsb0 ;  /* 0x00e0000440187df3 */ /* 0x000fe20008003818 */
[----:B------:R-:W-:Y:S02]  /*3390*/  R2UR UR6, R6 ;  /* 0x00000000060672ca */ /* 0x000fe400000e0000 */
[----:B------:R-:W-:Y:S01]  /*33a0*/  R2UR UR7, R7 ;  /* 0x00000000070772ca */ /* 0x000fe200000e0000 */
[----:B------:R-:W-:Y:S02]  /*33b0*/  WARPGROUP.DEPBAR.LE gsb0, 0x0 ;  /* 0x00008000000079c5 */ /* 0x000fe40000010000 */
[----:B------:R-:W-:Y:S04]  /*33c0*/  LDS.U8 R3, [R21+0x2000] ;  /* 0x0020000015037984 */ /* 0x000fe80000000000 */
[----:B------:R-:W1:Y:S04]  /*33d0*/  LDS.U8 R4, [R21+0x2040] ;  /* 0x0020400015047984 */ /* 0x000e680000000000 */
[----:B------:R-:W-:Y:S04]  /*33e0*/  LDS.U8 R5, [R21+0x2008] ;  /* 0x0020080015057984 */ /* 0x000fe80000000000 */
[----:B------:R-:W2:Y:S04]  /*33f0*/  LDS.U8 R10, [R21+0x2048] ;  /* 0x00204800150a7984 */ /* 0x000ea80000000000 */
[----:B0-----:R-:W-:Y:S04]  /*3400*/  LDS.U8 R9, [R21+0x2400] ;  /* 0x0024000015097984 */ /* 0x001fe80000000000 */
[----:B------:R-:W0:Y:S04]  /*3410*/  LDS.U8 R20, [R21+0x2440] ;  /* 0x0024400015147984 */ /* 0x000e280000000000 */
[----:B------:R-:W-:Y:S04]  /*3420*/  LDS.U8 R11, [R21+0x2408] ;  /* 0x00240800150b7984 */ /* 0x000fe80000000000 */
[----:B------:R-:W3:Y:S04]  /*3430*/  LDS.U8 R62, [R21+0x2448] ;  /* 0x00244800153e7984 */ /* 0x000ee80000000000 */
        /* <DEDUP_REMOVED lines=10> */
[----:B0-----:R-:W-:Y:S02]  /*34e0*/  PRMT R9, R20, 0x7604, R9 ;  /* 0x0000760414097816 */ /* 0x001fe40000000009 */
[----:B---3--:R-:W-:Y:S02]  /*34f0*/  PRMT R11, R62, 0x7604, R11 ;  /* 0x000076043e0b7816 */ /* 0x008fe4000000000b */
[----:B----4-:R-:W-:Y:S02]  /*3500*/  PRMT R3, R8, 0x7054, R3 ;  /* 0x0000705408037816 */ /* 0x010fe40000000003 */
[----:B------:R-:W-:-:S02]  /*3510*/  PRMT R5, R12, 0x7054, R5 ;  /* 0x000070540c057816 */ /* 0x000fc40000000005 */
[----:B------:R-:W-:Y:S02]  /*3520*/  PRMT R9, R22, 0x7054, R9 ;  /* 0x0000705416097816 */ /* 0x000fe40000000009 */
[----:B------:R-:W-:Y:S02]  /*3530*/  PRMT R11, R68, 0x7054, R11 ;  /* 0x00007054440b7816 */ /* 0x000fe4000000000b */
[----:B-1----:R-:W-:Y:S02]  /*3540*/  PRMT R64, R64, 0x654, R3 ;  /* 0x0000065440407816 */ /* 0x002fe40000000003 */
[----:B------:R-:W-:Y:S02]  /*3550*/  PRMT R65, R14, 0x654, R5 ;  /* 0x000006540e417816 */ /* 0x000fe40000000005 */
[----:B--2---:R-:W-:Y:S02]  /*3560*/  PRMT R66, R66, 0x654, R9 ;  /* 0x0000065442427816 */ /* 0x004fe40000000009 */
[----:B------:R-:W-:-:S04]  /*3570*/  PRMT R67, R70, 0x654, R11 ;  /* 0x0000065446437816 */ /* 0x000fc8000000000b */
[----:B------:R-:W-:-:S06]  /*3580*/  WARPGROUP.ARRIVE ;  /* 0x00000000000079c5 */ /* 0x000fcc0000000000 */
[----:B------:R-:W-:Y:S03]  /*3590*/  QGMMA.64x64x32.F32.E5M2.E5M2 R24, R64, gdesc[UR4], R24, gsb0 ;  /* 0x00e0000440187df3 */ /* 0x000fe60008003818 */
[----:B------:R-:W-:Y:S02]  /*35a0*/  WARPGROUP.DEPBAR.LE gsb0, 0x0 ;  /* 0x00008000000079c5 */ /* 0x000fe40000010000 */
.L_x_23:
[----:B------:R-:W-:Y:S05]  /*35b0*/  @!P0 BRA `(.L_x_38) ;  /* 0x0000000000048947 */ /* 0x000fea0003800000 */
[----:B------:R-:W-:Y:S01]  /*35c0*/  BPT.TRAP 0x1 ;  /* 0x000000040000795c */ /* 0x000fe20000300000 */
.L_x_38:
[----:B------:R-:W-:Y:S01]  /*35d0*/  UIADD3 UR39, UR40, UR39, URZ ;  /* 0x0000002728277290 */ /* 0x000fe2000fffe03f */
[----:B------:R-:W-:-:S03]  /*35e0*/  ISETP.GT.U32.AND P0, PT, R19, 0x1, PT ;  /* 0x000000011300780c */ /* 0x000fc60003f04070 */
[----:B------:R-:W-:-:S04]  /*35f0*/  UIADD3 UR6, UR39, -0x1, URZ ;  /* 0xffffffff27067890 */ /* 0x000fc8000fffe03f */
[----:B------:R-:W-:-:S04]  /*3600*/  UIMAD.WIDE.U32 UR4, UR6, 0x38e38e39, URZ ;  /* 0x38e38e39060478a5 */ /* 0x000fc8000f8e003f */
[----:B------:R-:W-:-:S04]  /*3610*/  USHF.R.U32.HI UR4, URZ, 0x1, UR5 ;  /* 0x000000013f047899 */ /* 0x000fc80008011605 */
[----:B------:R-:W-:-:S06]  /*3620*/  UIMAD UR6, UR4, -0x9, UR6 ;  /* 0xfffffff7040678a4 */ /* 0x000fcc000f8e0206 */
[----:B------:R-:W-:-:S04]  /*3630*/  IMAD.U32 R3, RZ, RZ, UR6 ;  /* 0x00000006ff037e24 */ /* 0x000fc8000f8e00ff */
[----:B------:R-:W-:-:S04]  /*3640*/  IMAD R0, R3, 0x8, R0 ;  /* 0x0000000803007824 */ /* 0x000fc800078e0200 */
[----:B------:R-:W-:-:S05]  /*3650*/  VIADD R0, R0, 0x48 ;  /* 0x0000004800007836 */ /* 0x000fca0000000000 */
[----:B------:R-:W-:-:S04]  /*3660*/  PRMT R0, RZ, 0x654, R0 ;  /* 0x00000654ff007816 */ /* 0x000fc80000000000 */
[----:B------:R0:W-:Y:S01]  /*3670*/  SYNCS.ARRIVE.TRANS64.RED.A1T0 RZ, [R0+URZ], RZ ;  /* 0x000000ff00ff79a7 */ /* 0x0001e2000810043f */
[----:B------:R-:W-:Y:S05]  /*3680*/  @P0 BRA `(.L_x_39) ;  /* 0x0000000000040947 */ /* 0x000fea0003800000 */
[----:B------:R-:W-:Y:S01]  /*3690*/  BPT.TRAP 0x1 ;  /* 0x000000040000795c */ /* 0x000fe20000300000 */
.L_x_39:
[----:B------:R-:W1:Y:S01]  /*36a0*/  LDC R4, c[0x0][0x288] ;  /* 0x0000a200ff047b82 */ /* 0x000e620000000800 */
[--C-:B0-----:R-:W-:Y:S01]  /*36b0*/  SHF.R.U32.HI R0, RZ, 0x2, R18.reuse ;  /* 0x00000002ff007819 */ /* 0x101fe20000011612 */
[----:B------:R-:W-:Y:S01]  /*36c0*/  IMAD.SHL.U32 R11, R57, 0x80, RZ ;  /* 0x00000080390b7824 */ /* 0x000fe200078e00ff */
[----:B------:R-:W-:Y:S01]  /*36d0*/  SHF.R.U32.HI R5, RZ, 0x7, R18 ;  /* 0x00000007ff057819 */ /* 0x000fe20000011612 */
[----:B------:R-:W-:Y:S01]  /*36e0*/  UISETP.GT.U32.AND UP0, UPT, UR39, 0x8, UPT ;  /* 0x000000082700788c */ /* 0x000fe2000bf04070 */
[----:B------:R-:W-:Y:S01]  /*36f0*/  LOP3.LUT R7, R0, 0x7, RZ, 0xc0, !PT ;  /* 0x0000000700077812 */ /* 0x000fe200078ec0ff */
[----:B------:R-:W-:Y:S01]  /*3700*/  ULDC UR7, c[0x0][0x284] ;  /* 0x0000a10000077ab9 */ /* 0x000fe20000000800 */
[----:B------:R-:W-:Y:S01]  /*3710*/  LOP3.LUT R0, R5, 0x1, RZ, 0xc0, !PT ;  /* 0x0000000105007812 */ /* 0x000fe200078ec0ff */
[----:B------:R-:W-:Y:S01]  /*3720*/  UISETP.LT.U32.AND UP0, UPT, UR40, 0x9, UP0 ;  /* 0x000000092800788c */ /* 0x000fe20008701070 */
[----:B------:R-:W-:Y:S01]  /*3730*/  LOP3.LUT R3, R18, 0x60, RZ, 0xc0, !PT ;  /* 0x0000006012037812 */ /* 0x000fe200078ec0ff */
[----:B------:R-:W-:Y:S01]  /*3740*/  UISETP.GE.U32.AND UP1, UPT, UR40, 0x9, UPT ;  /* 0x000000092800788c */ /* 0x000fe2000bf26070 */
[----:B------:R-:W-:Y:S01]  /*3750*/  SHF.R.S32.HI R20, RZ, 0x1f, R56 ;  /* 0x0000001fff147819 */ /* 0x000fe20000011438 */
[----:B------:R-:W-:Y:S01]  /*3760*/  IMAD.SHL.U32 R8, R0, 0x40, RZ ;  /* 0x0000004000087824 */ /* 0x000fe200078e00ff */
[----:B------:R-:W-:Y:S01]  /*3770*/  SHF.R.U32.HI R6, RZ, 0x1, R3 ;  /* 0x00000001ff067819 */ /* 0x000fe20000011603 */
[----:B------:R-:W-:Y:S01]  /*3780*/  UIMAD.WIDE.U32 UR4, UR39, 0x38e38e39, URZ ;  /* 0x38e38e39270478a5 */ /* 0x000fe2000f8e003f */
[----:B------:R-:W-:Y:S01]  /*3790*/  IMAD.WIDE R12, R57, 0x80, RZ ;  /* 0x00000080390c7825 */ /* 0x000fe200078e02ff */
[----:B------:R-:W-:Y:S01]  /*37a0*/  ULDC.64 UR8, c[0x0][0x5d0] ;  /* 0x0001740000087ab9 */ /* 0x000fe20000000a00 */
[--C-:B------:R-:W-:Y:S01]  /*37b0*/  IADD3 R5, RZ, -R6, -R7.reuse ;  /* 0x80000006ff057210 */ /* 0x100fe20007ffe807 */
[----:B------:R-:W-:Y:S01]  /*37c0*/  USEL UR6, URZ, 0x1, !UP0 ;  /* 0x000000013f067887 */ /* 0x000fe2000c000000 */
[----:B------:R-:W-:Y:S01]  /*37d0*/  LOP3.LUT R3, R8, 0x40, R7, 0xe2, !PT ;  /* 0x0000004008037812 */ /* 0x000fe200078ee207 */
[----:B------:R-:W-:Y:S01]  /*37e0*/  IMAD.SHL.U32 R7, R58, 0x40, RZ ;  /* 0x000000403a077824 */ /* 0x000fe200078e00ff */
[----:B------:R-:W-:Y:S01]  /*37f0*/  USHF.R.U32.HI UR4, URZ, 0x1, UR5 ;  /* 0x000000013f047899 */ /* 0x000fe20008011605 */
[----:B------:R-:W-:Y:S01]  /*3800*/  IMAD.SHL.U32 R8, R18, 0x2, RZ ;  /* 0x0000000212087824 */ /* 0x000fe200078e00ff */
[----:B------:R-:W-:Y:S01]  /*3810*/  ULOP3.LUT UR38, UR38, UR6, URZ, 0x3c, !UPT ;  /* 0x0000000626267292 */ /* 0x000fe2000f8e3c3f */
[----:B------:R-:W-:Y:S01]  /*3820*/  IMAD R10, R0, -0x40, R5 ;  /* 0xffffffc0000a7824 */ /* 0x000fe200078e0205 */
[C---:B-1----:R-:W-:Y:S01]  /*3830*/  ISETP.GE.AND P0, PT, R7.reuse, R4, PT ;  /* 0x000000040700720c */ /* 0x042fe20003f06270 */
[----:B------:R-:W-:Y:S01]  /*3840*/  IMAD R5, R20, UR8, RZ ;  /* 0x0000000814057c24 */ /* 0x000fe2000f8e02ff */
[----:B------:R-:W-:Y:S01]  /*3850*/  LOP3.LUT R8, R7, 0x6, R8, 0xf8, !PT ;  /* 0x0000000607087812 */ /* 0x000fe200078ef808 */
[----:B------:R-:W-:Y:S01]  /*3860*/  UIMAD UR39, UR4, -0x9, UR39 ;  /* 0xfffffff7042778a4 */ /* 0x000fe2000f8e0227 */
[C---:B------:R-:W-:Y:S01]  /*3870*/  ISETP.GE.OR P0, PT, R11.reuse, UR7, P0 ;  /* 0x000000070b007c0c */ /* 0x040fe20008706670 */
[----:B------:R-:W-:Y:S01]  /*3880*/  IMAD R15, R56, UR9, R5 ;  /* 0x00000009380f7c24 */ /* 0x000fe2000f8e0205 */
[----:B------:R-:W-:Y:S01]  /*3890*/  LOP3.LUT R0, R18, 0x3, RZ, 0xc0, !PT ;  /* 0x0000000312007812 */ /* 0x000fe200078ec0ff */
[----:B------:R-:W-:Y:S01]  /*38a0*/  @UP1 ULOP3.LUT UR38, UR38, 0x1, UR4, 0x78, !UPT ;  /* 0x0000000126261892 */ /* 0x000fe2000f8e7804 */
[----:B------:R-:W-:Y:S01]  /*38b0*/  SHF.R.S32.HI R9, RZ, 0x1f, R8 ;  /* 0x0000001fff097819 */ /* 0x000fe20000011408 */
[----:B------:R-:W-:Y:S01]  /*38c0*/  IMAD.MOV.U32 R57, RZ, RZ, -0x1 ;  /* 0xffffffffff397424 */ /* 0x000fe200078e00ff */
[----:B------:R-:W-:Y:S01]  /*38d0*/  LOP3.LUT R21, R12, R3, R6, 0xfe, !PT ;  /* 0x000000030c157212 */ /* 0x000fe200078efe06 */
[----:B------:R-:W-:Y:S01]  /*38e0*/  IMAD R14, R0, -0x2, R4 ;  /* 0xfffffffe000e7824 */ /* 0x000fe200078e0204 */
[----:B------:R-:W-:Y:S01]  /*38f0*/  IADD3 R0, -R11, UR7, R10 ;  /* 0x000000070b007c10 */ /* 0x000fe2000fffe10a */
[----:B------:R-:W-:-:S04]  /*3900*/  IMAD.WIDE.U32 R4, R56, UR8, R8 ;  /* 0x0000000838047c25 */ /* 0x000fc8000f8e0008 */
[----:B------:R-:W-:Y:S02]  /*3910*/  IMAD.IADD R5, R5, 0x1, R15 ;  /* 0x0000000105057824 */ /* 0x000fe400078e020f */
[----:B------:R-:W-:Y:S01]  /*3920*/  IMAD.IADD R3, R14, 0x1, -R7 ;  /* 0x000000010e037824 */ /* 0x000fe200078e0a07 */
[----:B------:R-:W-:Y:S06]  /*3930*/  @P0 BRA `(.L_x_40) ;  /* 0x0000002400940947 */ /* 0x000fec0003800000 */
[----:B------:R-:W0:Y:S01]  /*3940*/  LDC.64 R10, c[0x0][0x5c8] ;  /* 0x00017200ff0a7b82 */ /* 0x000e220000000a00 */
[----:B------:R-:W-:Y:S01]  /*3950*/  ULDC.64 UR4, c[0x0][0x5c0] ;  /* 0x0001700000047ab9 */ /* 0x000fe20000000a00 */
[----:B------:R-:W-:Y:S01]  /*3960*/  BSSY B0, `(.L_x_40) ;  /* 0x0000262000007945 */ /* 0x000fe20003800000 */
[-C--:B0-----:R-:W-:Y:S02]  /*3970*/  IMAD R6, R13, R10.reuse, RZ ;  /* 0x0000000a0d067224 */ /* 0x081fe400078e02ff */
[----:B------:R-:W-:-:S04]  /*3980*/  IMAD.WIDE.U32 R4, R21, R10, R4 ;  /* 0x0000000a15047225 */ /* 0x000fc800078e0004 */
[----:B------:R-:W-:Y:S01]  /*3990*/  IMAD R7, R21, R11, R6 ;  /* 0x0000000b15077224 */ /* 0x000fe200078e0206 */
[----:B------:R-:W-:Y:S02]  /*39a0*/  LEA R6, P0, R10, R4, 0x3 ;  /* 0x000000040a067211 */ /* 0x000fe400078018ff */
[----:B------:R-:W-:Y:S01]  /*39b0*/  IADD3 R4, P1, R4, UR4, RZ ;  /* 0x0000000404047c10 */ /* 0x000fe2000ff3e0ff */
[----:B------:R-:W-:Y:S01]  /*39c0*/  IMAD.IADD R5, R5, 0x1, R7 ;  /* 0x0000000105057824 */ /* 0x000fe200078e0207 */
[----:B------:R-:W-:-:S04]  /*39d0*/  IADD3 R6, P2, R6, UR4, RZ ;  /* 0x0000000406067c10 */ /* 0x000fc8000ff5e0ff */
[----:B------:R-:W-:Y:S02]  /*39e0*/  LEA.HI.X R7, R10, R5, R11, 0x3, P0 ;  /* 0x000000050a077211 */ /* 0x000fe400000f1c0b */
[----:B-----5:R-:W-:Y:S02]  /*39f0*/  FSETP.NEU.AND P0, PT, R60, RZ, PT ;  /* 0x000000ff3c00720b */ /* 0x020fe40003f0d000 */
[----:B------:R-:W-:Y:S02]  /*3a00*/  IADD3.X R5, R5, UR5, RZ, P1, !PT ;  /* 0x0000000505057c10 */ /* 0x000fe40008ffe4ff */
[----:B------:R-:W-:-:S09]  /*3a10*/  IADD3.X R7, R7, UR5, RZ, P2, !PT ;  /* 0x0000000507077c10 */ /* 0x000fd200097fe4ff */
[----:B------:R-:W-:Y:S05]  /*3a20*/  @!P0 BRA `(.L_x_41) ;  /* 0x0000001c00148947 */ /* 0x000fea0003800000 */
[----:B------:R-:W0:Y:S01]  /*3a30*/  LDC.64 R22, c[0x0][0x5b0] ;  /* 0x00016c00ff167b82 */ /* 0x000e220000000a00 */
[----:B------:R-:W-:Y:S01]  /*3a40*/  ULDC.64 UR4, c[0x0][0x5b8] ;  /* 0x00016e0000047ab9 */ /* 0x000fe20000000a00 */
[----:B------:R-:W-:Y:S01]  /*3a50*/  ISETP.GE.AND P0, PT, R3, 0x1, PT ;  /* 0x000000010300780c */ /* 0x000fe20003f06270 */
[----:B------:R-:W-:Y:S01]  /*3a60*/  IMAD R15, R20, UR4, RZ ;  /* 0x00000004140f7c24 */ /* 0x000fe2000f8e02ff */
[----:B------:R-:W-:Y:S01]  /*3a70*/  BSSY B1, `(.L_x_42) ;  /* 0x000000e000017945 */ /* 0x000fe20003800000 */
[----:B------:R-:W-:Y:S01]  /*3a80*/  IMAD.WIDE.U32 R10, R56, UR4, R8 ;  /* 0x00000004380a7c25 */ /* 0x000fe2000f8e0008 */
[----:B------:R-:W-:Y:S02]  /*3a90*/  ISETP.LT.OR P3, PT, R0, 0x1, !P0 ;  /* 0x000000010000780c */ /* 0x000fe40004761670 */
[----:B------:R-:W1:Y:S01]  /*3aa0*/  LDC.64 R62, c[0x0][0x5a8] ;  /* 0x00016a00ff3e7b82 */ /* 0x000e620000000a00 */
[----:B------:R-:W-:-:S04]  /*3ab0*/  IMAD R15, R56, UR5, R15 ;  /* 0x00000005380f7c24 */ /* 0x000fc8000f8e020f */
[----:B------:R-:W-:Y:S02]  /*3ac0*/  IMAD.IADD R11, R11, 0x1, R15 ;  /* 0x000000010b0b7824 */ /* 0x000fe400078e020f */
[-C--:B0-----:R-:W-:Y:S02]  /*3ad0*/  IMAD R14, R13, R22.reuse, RZ ;  /* 0x000000160d0e7224 */ /* 0x081fe400078e02ff */
[----:B------:R-:W-:-:S04]  /*3ae0*/  IMAD.WIDE.U32 R8, R21, R22, R10 ;  /* 0x0000001615087225 */ /* 0x000fc800078e000a */
[----:B------:R-:W-:Y:S01]  /*3af0*/  IMAD R14, R21, R23, R14 ;  /* 0x00000017150e7224 */ /* 0x000fe200078e020e */
[----:B-1----:R-:W-:-:S04]  /*3b00*/  IADD3 R8, P1, R8, R62, RZ ;  /* 0x0000003e08087210 */ /* 0x002fc80007f3e0ff */
[--C-:B------:R-:W-:Y:S02]  /*3b10*/  IADD3.X R9, R63, R9, R14.reuse, P1, !PT ;  /* 0x000000093f097210 */ /* 0x100fe40000ffe40e */
[----:B------:R-:W-:Y:S01]  /*3b20*/  PRMT R14, RZ, 0x7610, R14 ;  /* 0x00007610ff0e7816 */ /* 0x000fe2000000000e */
[----:B------:R-:W-:Y:S06]  /*3b30*/  @P3 BRA `(.L_x_43) ;  /* 0x0000000000043947 */ /* 0x000fec0003800000 */
[----:B------:R0:W5:Y:S02]  /*3b40*/  LDG.E.U8 R14, desc[UR36][R8.64] ;  /* 0x00000024080e7981 */ /* 0x000164000c1e1100 */
.L_x_43:
[----:B------:R-:W-:Y:S05]  /*3b50*/  BSYNC B1 ;  /* 0x0000000000017941 */ /* 0x000fea0003800000 */
.L_x_42:
[----:B-----5:R-:W-:Y:S01]  /*3b60*/  LOP3.LUT R14, R14, 0xff, RZ, 0xc0, !PT ;  /* 0x000000ff0e0e7812 */ /* 0x020fe200078ec0ff */
[----:B------:R-:W-:Y:S01]  /*3b70*/  BSSY B1, `(.L_x_44) ;  /* 0x000000c000017945 */ /* 0x000fe20003800000 */
[----:B------:R-:W-:Y:S02]  /*3b80*/  ISETP.GE.AND P1, PT, R3, 0x2, PT ;  /* 0x000000020300780c */ /* 0x000fe40003f26270 */
[----:B------:R-:W-:Y:S02]  /*3b90*/  F2FP.F16.E5M2.UNPACK_B R14, R14 ;  /* 0x0000000eff0e723e */ /* 0x000fe400020004ff */
[----:B------:R-:W-:-:S03]  /*3ba0*/  ISETP.LT.OR P2, PT, R0, 0x1, !P1 ;  /* 0x000000010000780c */ /* 0x000fc60004f41670 */
[----:B------:R-:W-:Y:S01]  /*3bb0*/  HADD2.F32 R15, -RZ, R14.H0_H0 ;  /* 0x2000000eff0f7230 */ /* 0x000fe20000004100 */
[----:B------:R-:W-:-:S04]  /*3bc0*/  PRMT R14, RZ, 0x7610, R14 ;  /* 0x00007610ff0e7816 */ /* 0x000fc8000000000e */
[----:B------:R-:W-:-:S04]  /*3bd0*/  FMUL R15, R15, R60 ;  /* 0x0000003c0f0f7220 */ /* 0x000fc80000400000 */
[----:B------:R-:W-:-:S05]  /*3be0*/  FFMA R15, R24, R59, R15 ;  /* 0x0000003b180f7223 */ /* 0x000fca000000000f */
[----:B------:R-:W-:-:S05]  /*3bf0*/  F2FP.SATFINITE.E5M2.F32.PACK_AB_MERGE_C R15, RZ, R15, RZ ;  /* 0x0000000fff0f723e */ /* 0x000fca00048060ff */
[----:B------:R1:W-:Y:S01]  /*3c00*/  @!P3 STG.E.U8 desc[UR36][R4.64], R15 ;  /* 0x0000000f0400b986 */ /* 0x0003e2000c101124 */
[----:B------:R-:W-:Y:S05]  /*3c10*/  @P2 BRA `(.L_x_45) ;  /* 0x0000000000042947 */ /* 0x000fea0003800000 */
[----:B------:R2:W5:Y:S02]  /*3c20*/  LDG.E.U8 R14, desc[UR36][R8.64+0x1] ;  /* 0x00000124080e7981 */ /* 0x000564000c1e1100 */
.L_x_45:
[----:B------:R-:W-:Y:S05]  /*3c30*/  BSYNC B1 ;  /* 0x0000000000017941 */ /* 0x000fea0003800000 */
.L_x_44:
[----:B-----5:R-:W-:Y:S01]  /*3c40*/  LOP3.LUT R14, R14, 0xff, RZ, 0xc0, !PT ;  /* 0x000000ff0e0e7812 */ /* 0x020fe200078ec0ff */
[----:B------:R-:W-:Y:S01]  /*3c50*/  BSSY B1, `(.L_x_46) ;  /* 0x0000012000017945 */ /* 0x000fe20003800000 */
[----:B------:R-:W-:Y:S02]  /*3c60*/  IADD3 R21, P3, R21, 0x8, RZ ;  /* 0x0000000815157810 */ /* 0x000fe40007f7e0ff */
[----:B------:R-:W-:Y:S02]  /*3c70*/  F2FP.F16.E5M2.UNPACK_B R14, R14 ;  /* 0x0000000eff0e723e */ /* 0x000fe400020004ff */
[----:B------:R-:W-:Y:S01]  /*3c80*/  ISETP.LT.OR P0, PT, R0, 0x9, !P0 ;  /* 0x000000090000780c */ /* 0x000fe20004701670 */
[----:B------:R-:W-:Y:S02]  /*3c90*/  IMAD.X R13, RZ, RZ, R13, P3 ;  /* 0x000000ffff0d7224 */ /* 0x000fe400018e060d */
[----:B-1----:R-:W-:Y:S02]  /*3ca0*/  HADD2.F32 R15, -RZ, R14.H0_H0 ;  /* 0x2000000eff0f7230 */ /* 0x002fe40000004100 */
[----:B------:R-:W-:-:S02]  /*3cb0*/  IMAD R14, R13, R22, RZ ;  /* 0x000000160d0e7224 */ /* 0x000fc400078e02ff */
[----:B------:R-:W-:-:S04]  /*3cc0*/  IMAD.WIDE.U32 R10, R21, R22, R10 ;  /* 0x00000016150a7225 */ /* 0x000fc800078e000a */
[----:B------:R-:W-:Y:S01]  /*3cd0*/  FMUL R12, R15, R60 ;  /* 0x0000003c0f0c7220 */ /* 0x000fe20000400000 */
[----:B------:R-:W-:-:S03]  /*3ce0*/  IMAD R14, R21, R23, R14 ;  /* 0x00000017150e7224 */ /* 0x000fc600078e020e */
[----:B------:R-:W-:-:S01]  /*3cf0*/  FFMA R12, R25, R59, R12 ;  /* 0x0000003b190c7223 */ /* 0x000fc2000000000c */
[----:B------:R-:W-:-:S04]  /*3d00*/  IADD3 R10, P3, R10, R62, RZ ;  /* 0x0000003e0a0a7210 */ /* 0x000fc80007f7e0ff */
[----:B------:R-:W-:Y:S02]  /*3d10*/  F2FP.SATFINITE.E5M2.F32.PACK_AB_MERGE_C R13, RZ, R12, RZ ;  /* 0x0000000cff0d723e */ /* 0x000fe400048060ff */
[----:B------:R-:W-:Y:S02]  /*3d20*/  IADD3.X R11, R63, R11, R14, P3, !PT ;  /* 0x0000000b3f0b7210 */ /* 0x000fe40001ffe40e */
[----:B------:R-:W-:Y:S01]  /*3d30*/  PRMT R12, RZ, 0x7610, R12 ;  /* 0x00007610ff0c7816 */ /* 0x000fe2000000000c */
[----:B------:R1:W-:Y:S01]  /*3d40*/  @!P2 STG.E.U8 desc[UR36][R4.64+0x1], R13 ;  /* 0x0000010d0400a986 */ /* 0x0003e2000c101124 */
[----:B------:R-:W-:Y:S05]  /*3d50*/  @P0 BRA `(.L_x_47) ;  /* 0x0000000000040947 */ /* 0x000fea0003800000 */
[----:B------:R3:W5:Y:S02]  /*3d60*/  LDG.E.U8 R12, desc[UR36][R10.64] ;  /* 0x000000240a0c7981 */ /* 0x000764000c1e1100 */
.L_x_47:
[----:B------:R-:W-:Y:S05]  /*3d70*/  BSYNC B1 ;  /* 0x0000000000017941 */ /* 0x000fea0003800000 */
.L_x_46:
[----:B-----5:R-:W-:Y:S01]  /*3d80*/  LOP3.LUT R12, R12, 0xff, RZ, 0xc0, !PT ;  /* 0x000000ff0c0c7812 */ /* 0x020fe200078ec0ff */
[----:B------:R-:W-:Y:S01]  /*3d90*/  BSSY B1, `(.L_x_48) ;  /* 0x000000b000017945 */ /* 0x000fe20003800000 */
[----:B------:R-:W-:Y:S02]  /*3da0*/  ISETP.LT.OR P1, PT, R0, 0x9, !P1 ;  /* 0x000000090000780c */ /* 0x000fe40004f21670 */
[----:B------:R-:W-:-:S05]  /*3db0*/  F2FP.F16.E5M2.UNPACK_B R12, R12 ;  /* 0x0000000cff0c723e */ /* 0x000fca00020004ff */
[----:B-1----:R-:W-:Y:S01]  /*3dc0*/  HADD2.F32 R13, -RZ, R12.H0_H0 ;  /* 0x2000000cff0d7230 */ /* 0x002fe20000004100 */
[----:B------:R-:W-:-:S04]  /*3dd0*/  PRMT R12, RZ, 0x7610, R12 ;  /* 0x00007610ff0c7816 */ /* 0x000fc8000000000c */
[----:B------:R-:W-:-:S04]  /*3de0*/  FMUL R13, R13, R60 ;  /* 0x0000003c0d0d7220 */ /* 0x000fc80000400000 */
[----:B------:R-:W-:-:S05]  /*3df0*/  FFMA R13, R26, R59, R13 ;  /* 0x0000003b1a0d7223 */ /* 0x000fca000000000d */
[----:B------:R-:W-:-:S05]  /*3e00*/  F2FP.SATFINITE.E5M2.F32.PACK_AB_MERGE_C R13, RZ, R13, RZ ;  /* 0x0000000dff0d723e */ /* 0x000fca00048060ff */
[----:B------:R1:W-:Y:S01]  /*3e10*/  @!P0 STG.E.U8 desc[UR36][R6.64], R13 ;  /* 0x0000000d06008986 */ /* 0x0003e2000c101124 */
[----:B------:R-:W-:Y:S05]  /*3e20*/  @P1 BRA `(.L_x_49) ;  /* 0x0000000000041947 */ /* 0x000fea0003800000 */
[----:B------:R4:W5:Y:S02]  /*3e30*/  LDG.E.U8 R12, desc[UR36][R10.64+0x1] ;  /* 0x000001240a0c7981 */ /* 0x000964000c1e1100 */
.L_x_49:
[----:B------:R-:W-:Y:S05]  /*3e40*/  BSYNC B1 ;  /* 0x0000000000017941 */ /* 0x000fea0003800000 */
.L_x_48:
[----:B-----5:R-:W-:Y:S01]  /*3e50*/  LOP3.LUT R12, R12, 0xff, RZ, 0xc0, !PT ;  /* 0x000000ff0c0c7812 */ /* 0x020fe200078ec0ff */
[----:B------:R-:W-:Y:S01]  /*3e60*/  BSSY B1, `(.L_x_50) ;  /* 0x000000c000017945 */ /* 0x000fe20003800000 */
[----:B------:R-:W-:Y:S02]  /*3e70*/  ISETP.GE.AND P0, PT, R3, 0x9, PT ;  /* 0x000000090300780c */ /* 0x000fe40003f06270 */
[----:B------:R-:W-:Y:S02]  /*3e80*/  F2FP.F16.E5M2.UNPACK_B R12, R12 ;  /* 0x0000000cff0c723e */ /* 0x000fe400020004ff */
[----:B------:R-:W-:-:S03]  /*3e90*/  ISETP.LT.OR P2, PT, R0, 0x1, !P0 ;  /* 0x000000010000780c */ /* 0x000fc60004741670 */
[----:B-1----:R-:W-:-:S05]  /*3ea0*/  HADD2.F32 R13, -RZ, R12.H0_H0 ;  /* 0x2000000cff0d7230 */ /* 0x002fca0000004100 */
[----:B------:R-:W-:-:S04]  /*3eb0*/  FMUL R12, R13, R60 ;  /* 0x0000003c0d0c7220 */ /* 0x000fc80000400000 */
[----:B------:R-:W-:-:S05]  /*3ec0*/  FFMA R12, R27, R59, R12 ;  /* 0x0000003b1b0c7223 */ /* 0x000fca000000000c */
[----:B------:R-:W-:Y:S02]  /*3ed0*/  F2FP.SATFINITE.E5M2.F32.PACK_AB_MERGE_C R13, RZ, R12, RZ ;  /* 0x0000000cff0d723e */ /* 0x000fe400048060ff */
[----:B------:R-:W-:-:S03]  /*3ee0*/  PRMT R12, RZ, 0x7610, R12 ;  /* 0x00007610ff0c7816 */ /* 0x000fc6000000000c */
[----:B------:R1:W-:Y:S01]  /*3ef0*/  @!P1 STG.E.U8 desc[UR36][R6.64+0x1], R13 ;  /* 0x0000010d06009986 */ /* 0x0003e2000c101124 */
[----:B------:R-:W-:Y:S05]  /*3f00*/  @P2 BRA `(.L_x_51) ;  /* 0x0000000000042947 */ /* 0x000fea0003800000 */
[----:B------:R0:W5:Y:S02]  /*3f10*/  LDG.E.U8 R12, desc[UR36][R8.64+0x8] ;  /* 0x00000824080c7981 */ /* 0x000164000c1e1100 */
.L_x_51:
[----:B------:R-:W-:Y:S05]  /*3f20*/  BSYNC B1 ;  /* 0x0000000000017941 */ /* 0x000fea0003800000 */
.L_x_50:
[----:B-----5:R-:W-:Y:S01]  /*3f30*/  LOP3.LUT R12, R12, 0xff, RZ, 0xc0, !PT ;  /* 0x000000ff0c0c7812 */ /* 0x020fe200078ec0ff */
[----:B------:R-:W-:Y:S01]  /*3f40*/  BSSY B1, `(.L_x_52) ;  /* 0x000000c000017945 */ /* 0x000fe20003800000 */
[----:B------:R-:W-:Y:S02]  /*3f50*/  ISETP.GE.AND P1, PT, R3, 0xa, PT ;  /* 0x0000000a0300780c */ /* 0x000fe40003f26270 */
[----:B------:R-:W-:Y:S02]  /*3f60*/  F2FP.F16.E5M2.UNPACK_B R12, R12 ;  /* 0x0000000cff0c723e */ /* 0x000fe400020004ff */
[----:B------:R-:W-:-:S03]  /*3f70*/  ISETP.LT.OR P3, PT, R0, 0x1, !P1 ;  /* 0x000000010000780c */ /* 0x000fc60004f61670 */
        /* <DEDUP_REMOVED lines=8> */
.L_x_53:
[----:B------:R-:W-:Y:S05]  /*4000*/  BSYNC B1 ;  /* 0x0000000000017941 */ /* 0x000fea0003800000 */
.L_x_52:
[----:B-----5:R-:W-:Y:S01]  /*4010*/  LOP3.LUT R12, R12, 0xff, RZ, 0xc0, !PT ;  /* 0x000000ff0c0c7812 */ /* 0x020fe200078ec0ff */
[----:B------:R-:W-:Y:S01]  /*4020*/  BSSY B1, `(.L_x_54) ;  /* 0x000000b000017945 */ /* 0x000fe20003800000 */
[----:B------:R-:W-:Y:S02]  /*4030*/  ISETP.LT.OR P0, PT, R0, 0x9, !P0 ;  /* 0x000000090000780c */ /* 0x000fe40004701670 */
[----:B------:R-:W-:-:S05]  /*4040*/  F2FP.F16.E5M2.UNPACK_B R12, R12 ;  /* 0x0000000cff0c723e */ /* 0x000fca00020004ff */
        /* <DEDUP_REMOVED lines=8> */
.L_x_55:
[----:B------:R-:W-:Y:S05]  /*40d0*/  BSYNC B1 ;  /* 0x0000000000017941 */ /* 0x000fea0003800000 */
.L_x_54:
        /* <DEDUP_REMOVED lines=12> */
.L_x_57:
[----:B------:R-:W-:Y:S05]  /*41a0*/  BSYNC B1 ;  /* 0x0000000000017941 */ /* 0x000fea0003800000 */
.L_x_56:
        /* <DEDUP_REMOVED lines=13> */
.L_x_59:
[----:B------:R-:W-:Y:S05]  /*4280*/  BSYNC B1 ;  /* 0x0000000000017941 */ /* 0x000fea0003800000 */
.L_x_58:
        /* <DEDUP_REMOVED lines=13> */
.L_x_61:
[----:B------:R-:W-:Y:S05]  /*4360*/  BSYNC B1 ;  /* 0x0000000000017941 */ /* 0x000fea0003800000 */
.L_x_60:
        /* <DEDUP_REMOVED lines=12> */
.L_x_63:
[----:B------:R-:W-:Y:S05]  /*4430*/  BSYNC B1 ;  /* 0x0000000000017941 */ /* 0x000fea0003800000 */
.L_x_62:
        /* <DEDUP_REMOVED lines=12> */
.L_x_65:
[----:B------:R-:W-:Y:S05]  /*4500*/  BSYNC B1 ;  /* 0x0000000000017941 */ /* 0x000fea0003800000 */
.L_x_64:
        /* <DEDUP_REMOVED lines=13> */
.L_x_67:
[----:B------:R-:W-:Y:S05]  /*45e0*/  BSYNC B1 ;  /* 0x0000000000017941 */ /* 0x000fea0003800000 */
.L_x_66:
        /* <DEDUP_REMOVED lines=13> */
.L_x_69:
[----:B------:R-:W-:Y:S05]  /*46c0*/  BSYNC B1 ;  /* 0x0000000000017941 */ /* 0x000fea0003800000 */
.L_x_68:
        /* <DEDUP_REMOVED lines=12> */
.L_x_71:
[----:B------:R-:W-:Y:S05]  /*4790*/  BSYNC B1 ;  /* 0x0000000000017941 */ /* 0x000fea0003800000 */
.L_x_70:
        /* <DEDUP_REMOVED lines=12> */
.L_x_73:
[----:B------:R-:W-:Y:S05]  /*4860*/  BSYNC B1 ;  /* 0x0000000000017941 */ /* 0x000fea0003800000 */
.L_x_72:
        /* <DEDUP_REMOVED lines=13> */
.L_x_75:
[----:B------:R-:W-:Y:S05]  /*4940*/  BSYNC B1 ;  /* 0x0000000000017941 */ /* 0x000fea0003800000 */
.L_x_74:
        /* <DEDUP_REMOVED lines=13> */
.L_x_77:
[----:B------:R-:W-:Y:S05]  /*4a20*/  BSYNC B1 ;  /* 0x0000000000017941 */ /* 0x000fea0003800000 */
.L_x_76:
        /* <DEDUP_REMOVED lines=12> */
.L_x_79:
[----:B------:R-:W-:Y:S05]  /*4af0*/  BSYNC B1 ;  /* 0x0000000000017941 */ /* 0x000fea0003800000 */
.L_x_78:
        /* <DEDUP_REMOVED lines=12> */
.L_x_81:
[----:B------:R-:W-:Y:S05]  /*4bc0*/  BSYNC B1 ;  /* 0x0000000000017941 */ /* 0x000fea0003800000 */
.L_x_80:
        /* <DEDUP_REMOVED lines=13> */
.L_x_83:
[----:B------:R-:W-:Y:S05]  /*4ca0*/  BSYNC B1 ;  /* 0x0000000000017941 */ /* 0x000fea0003800000 */
.L_x_82:
        /* <DEDUP_REMOVED lines=13> */
.L_x_85:
[----:B------:R-:W-:Y:S05]  /*4d80*/  BSYNC B1 ;  /* 0x0000000000017941 */ /* 0x000fea0003800000 */
.L_x_84:
        /* <DEDUP_REMOVED lines=12> */
.L_x_87:
[----:B------:R-:W-:Y:S05]  /*4e50*/  BSYNC B1 ;  /* 0x0000000000017941 */ /* 0x000fea0003800000 */
.L_x_86:
        /* <DEDUP_REMOVED lines=12> */
.L_x_89:
[----:B------:R-:W-:Y:S05]  /*4f20*/  BSYNC B1 ;  /* 0x0000000000017941 */ /* 0x000fea0003800000 */
.L_x_88:
        /* <DEDUP_REMOVED lines=13> */
.L_x_91:
[----:B------:R-:W-:Y:S05]  /*5000*/  BSYNC B1 ;  /* 0x0000000000017941 */ /* 0x000fea0003800000 */
.L_x_90:
        /* <DEDUP_REMOVED lines=13> */
.L_x_93:
[----:B------:R-:W-:Y:S05]  /*50e0*/  BSYNC B1 ;  /* 0x0000000000017941 */ /* 0x000fea0003800000 */
.L_x_92:
        /* <DEDUP_REMOVED lines=12> */
.L_x_95:
[----:B------:R-:W-:Y:S05]  /*51b0*/  BSYNC B1 ;  /* 0x0000000000017941 */ /* 0x000fea0003800000 */
.L_x_94:
        /* <DEDUP_REMOVED lines=12> */
.L_x_97:
[----:B------:R-:W-:Y:S05]  /*5280*/  BSYNC B1 ;  /* 0x0000000000017941 */ /* 0x000fea0003800000 */
.L_x_96:
        /* <DEDUP_REMOVED lines=13> */
.L_x_99:
[----:B------:R-:W-:Y:S05]  /*5360*/  BSYNC B1 ;  /* 0x0000000000017941 */ /* 0x000fea0003800000 */
.L_x_98:
[----:B-----5:R-:W-:Y:S01]  /*5370*/  LOP3.LUT R12, R12, 0xff, RZ, 0xc0, !PT ;  /* 0x000000ff0c0c7812 */ /* 0x020fe200078ec0ff */
[----:B------:R-:W-:Y:S01]  /*5380*/  BSSY B1, `(.L_x_100) ;  /* 0x000000c000017945 */ /* 0x000fe20003800000 */
[----:B------:R-:W-:Y:S02]  /*5390*/  ISETP.GE.AND P1, PT, R3, 0x3a, PT ;  /* 0x0000003a0300780c */ /* 0x000fe40003f26270 */
[----:B------:R-:W-:Y:S02]  /*53a0*/  F2FP.F16.E5M2.UNPACK_B R12, R12 ;  /* 0x0000000cff0c723e */ /* 0x000fe400020004ff */
[----:B------:R-:W-:Y:S02]  /*53b0*/  ISETP.LT.OR P3, PT, R0, 0x1, !P1 ;  /* 0x000000010000780c */ /* 0x000fe40004f61670 */
[----:B------:R-:W-:Y:S01]  /*53c0*/  PRMT R3, RZ, 0x7610, R3 ;  /* 0x00007610ff037816 */ /* 0x000fe20000000003 */
[----:B-1----:R-:W-:-:S05]  /*53d0*/  HADD2.F32 R13, -RZ, R12.H0_H0 ;  /* 0x2000000cff0d7230 */ /* 0x002fca0000004100 */
[----:B------:R-:W-:-:S04]  /*53e0*/  FMUL R13, R13, R60 ;  /* 0x0000003c0d0d7220 */ /* 0x000fc80000400000 */
[----:B------:R-:W-:-:S05]  /*53f0*/  FFMA R13, R52, R59, R13 ;  /* 0x0000003b340d7223 */ /* 0x000fca000000000d */
[----:B------:R-:W-:-:S05]  /*5400*/  F2FP.SATFINITE.E5M2.F32.PACK_AB_MERGE_C R13, RZ, R13, RZ ;  /* 0x0000000dff0d723e */ /* 0x000fca00048060ff */
[----:B------:R1:W-:Y:S01]  /*5410*/  @!P2 STG.E.U8 desc[UR36][R4.64+0x38], R13 ;  /* 0x0000380d0400a986 */ /* 0x0003e2000c101124 */
[----:B------:R-:W-:Y:S05]  /*5420*/  @P3 BRA `(.L_x_101) ;  /* 0x0000000000043947 */ /* 0x000fea0003800000 */
[----:B------:R0:W5:Y:S02]  /*5430*/  LDG.E.U8 R3, desc[UR36][R8.64+0x39] ;  /* 0x0000392408037981 */ /* 0x000164000c1e1100 */
.L_x_101:
[----:B------:R-:W-:Y:S05]  /*5440*/  BSYNC B1 ;  /* 0x0000000000017941 */ /* 0x000fea0003800000 */
.L_x_100:
[----:B-----5:R-:W-:Y:S01]  /*5450*/  LOP3.LUT R3, R3, 0xff, RZ, 0xc0, !PT ;  /* 0x000000ff03037812 */ /* 0x020fe200078ec0ff */
[----:B------:R-:W-:Y:S01]  /*5460*/  BSSY B1, `(.L_x_102) ;  /* 0x000000b000017945 */ /* 0x000fe20003800000 */
[----:B------:R-:W-:Y:S02]  /*5470*/  ISETP.LT.OR P0, PT, R0, 0x9, !P0 ;  /* 0x000000090000780c */ /* 0x000fe40004701670 */
[----:B------:R-:W-:-:S05]  /*5480*/  F2FP.F16.E5M2.UNPACK_B R3, R3 ;  /* 0x00000003ff03723e */ /* 0x000fca00020004ff */
[----:B------:R-:W-:-:S05]  /*5490*/  HADD2.F32 R3, -RZ, R3.H0_H0 ;  /* 0x20000003ff037230 */ /* 0x000fca0000004100 */
[----:B0-2---:R-:W-:Y:S01]  /*54a0*/  FMUL R8, R3, R60 ;  /* 0x0000003c03087220 */ /* 0x005fe20000400000 */
[----:B------:R-:W-:-:S03]  /*54b0*/  PRMT R3, RZ, 0x7610, R3 ;  /* 0x00007610ff037816 */ /* 0x000fc60000000003 */
[----:B------:R-:W-:-:S05]  /*54c0*/  FFMA R8, R53, R59, R8 ;  /* 0x0000003b35087223 */ /* 0x000fca0000000008 */
[----:B------:R-:W-:-:S05]  /*54d0*/  F2FP.SATFINITE.E5M2.F32.PACK_AB_MERGE_C R9, RZ, R8, RZ ;  /* 0x00000008ff09723e */ /* 0x000fca00048060ff */
[----:B------:R0:W-:Y:S01]  /*54e0*/  @!P3 STG.E.U8 desc[UR36][R4.64+0x39], R9 ;  /* 0x000039090400b986 */ /* 0x0001e2000c101124 */
[----:B------:R-:W-:Y:S05]  /*54f0*/  @P0 BRA `(.L_x_103) ;  /* 0x0000000000040947 */ /* 0x000fea0003800000 */
[----:B------:R2:W5:Y:S02]  /*5500*/  LDG.E.U8 R3, desc[UR36][R10.64+0x38] ;  /* 0x000038240a037981 */ /* 0x000564000c1e1100 */
.L_x_103:
[----:B------:R-:W-:Y:S05]  /*5510*/  BSYNC B1 ;  /* 0x0000000000017941 */ /* 0x000fea0003800000 */
.L_x_102:
[----:B-----5:R-:W-:Y:S01]  /*5520*/  LOP3.LUT R3, R3, 0xff, RZ, 0xc0, !PT ;  /* 0x000000ff03037812 */ /* 0x020fe200078ec0ff */
[----:B------:R-:W-:Y:S01]  /*5530*/  BSSY B1, `(.L_x_104) ;  /* 0x000000b000017945 */ /* 0x000fe20003800000 */
[----:B------:R-:W-:Y:S02]  /*5540*/  ISETP.LT.OR P1, PT, R0, 0x9, !P1 ;  /* 0x000000090000780c */ /* 0x000fe40004f21670 */
[----:B------:R-:W-:Y:S02]  /*5550*/  F2FP.F16.E5M2.UNPACK_B R3, R3 ;  /* 0x00000003ff03723e */ /* 0x000fe400020004ff */
[----:B------:R-:W-:-:S03]  /*5560*/  PRMT R0, RZ, 0x7610, R0 ;  /* 0x00007610ff007816 */ /* 0x000fc60000000000 */
[----:B------:R-:W-:-:S05]  /*5570*/  HADD2.F32 R3, -RZ, R3.H0_H0 ;  /* 0x20000003ff037230 */ /* 0x000fca0000004100 */
[----:B------:R-:W-:-:S04]  /*5580*/  FMUL R3, R3, R60 ;  /* 0x0000003c03037220 */ /* 0x000fc80000400000 */
[----:B------:R-:W-:-:S05]  /*5590*/  FFMA R3, R54, R59, R3 ;  /* 0x0000003b36037223 */ /* 0x000fca0000000003 */
[----:B------:R-:W-:-:S05]  /*55a0*/  F2FP.SATFINITE.E5M2.F32.PACK_AB_MERGE_C R3, RZ, R3, RZ ;  /* 0x00000003ff03723e */ /* 0x000fca00048060ff */
[----:B------:R0:W-:Y:S01]  /*55b0*/  @!P0 STG.E.U8 desc[UR36][R6.64+0x38], R3 ;  /* 0x0000380306008986 */ /* 0x0001e2000c101124 */
[----:B------:R-:W-:Y:S05]  /*55c0*/  @P1 BRA `(.L_x_105) ;  /* 0x0000000000041947 */ /* 0x000fea0003800000 */
[----:B------:R0:W5:Y:S02]  /*55d0*/  LDG.E.U8 R0, desc[UR36][R10.64+0x39] ;  /* 0x000039240a007981 */ /* 0x000164000c1e1100 */
.L_x_105:
[----:B------:R-:W-:Y:S05]  /*55e0*/  BSYNC B1 ;  /* 0x0000000000017941 */ /* 0x000fea0003800000 */
.L_x_104:
[----:B------:R-:W-:Y:S05]  /*55f0*/  @P1 BRA `(.L_x_106) ;  /* 0x0000000800601947 */ /* 0x000fea0003800000 */
[----:B-----5:R-:W-:-:S04]  /*5600*/  LOP3.LUT R0, R0, 0xff, RZ, 0xc0, !PT ;  /* 0x000000ff00007812 */ /* 0x020fc800078ec0ff */
[----:B------:R-:W-:-:S05]  /*5610*/  F2FP.F16.E5M2.UNPACK_B R0, R0 ;  /* 0x00000000ff00723e */ /* 0x000fca00020004ff */
[----:B0-----:R-:W-:-:S05]  /*5620*/  HADD2.F32 R3, -RZ, R0.H0_H0 ;  /* 0x20000000ff037230 */ /* 0x001fca0000004100 */
[----:B------:R-:W-:-:S04]  /*5630*/  FMUL R0, R3, R60 ;  /* 0x0000003c03007220 */ /* 0x000fc80000400000 */
[----:B------:R-:W-:-:S05]  /*5640*/  FFMA R0, R55, R59, R0 ;  /* 0x0000003b37007223 */ /* 0x000fca0000000000 */
[----:B------:R-:W-:-:S05]  /*5650*/  F2FP.SATFINITE.E5M2.F32.PACK_AB_MERGE_C R3, RZ, R0, RZ ;  /* 0x00000000ff03723e */ /* 0x000fca00048060ff */
[----:B------:R0:W-:Y:S01]  /*5660*/  STG.E.U8 desc[UR36][R6.64+0x39], R3 ;  /* 0x0000390306007986 */ /* 0x0001e2000c101124 */
[----:B------:R-:W-:Y:S05]  /*5670*/  BRA `(.L_x_106) ;  /* 0x0000000800407947 */ /* 0x000fea0003800000 */
.L_x_41:
[C---:B------:R-:W-:Y:S01]  /*5680*/  ISETP.GE.AND P1, PT, R3.reuse, 0x1, PT ;  /* 0x000000010300780c */ /* 0x040fe20003f26270 */
[-C--:B------:R-:W-:Y:S01]  /*5690*/  FMUL R24, R24, R59.reuse ;  /* 0x0000003b18187220 */ /* 0x080fe20000400000 */
[----:B------:R-:W-:Y:S01]  /*56a0*/  ISETP.GE.AND P3, PT, R3, 0x2, PT ;  /* 0x000000020300780c */ /* 0x000fe20003f66270 */
[-C--:B------:R-:W-:Y:S01]  /*56b0*/  FMUL R25, R25, R59.reuse ;  /* 0x0000003b19197220 */ /* 0x080fe20000400000 */
[----:B------:R-:W-:Y:S01]  /*56c0*/  ISETP.LT.OR P2, PT, R0, 0x1, !P1 ;  /* 0x000000010000780c */ /* 0x000fe20004f41670 */
[-C--:B------:R-:W-:Y:S01]  /*56d0*/  FMUL R26, R26, R59.reuse ;  /* 0x0000003b1a1a7220 */ /* 0x080fe20000400000 */
[C---:B------:R-:W-:Y:S01]  /*56e0*/  ISETP.LT.OR P5, PT, R0.reuse, 0x1, !P3 ;  /* 0x000000010000780c */ /* 0x040fe20005fa1670 */
[-C--:B------:R-:W-:Y:S01]  /*56f0*/  FMUL R27, R27, R59.reuse ;  /* 0x0000003b1b1b7220 */ /* 0x080fe20000400000 */
[----:B------:R-:W-:Y:S01]  /*5700*/  ISETP.LT.OR P1, PT, R0, 0x9, !P1 ;  /* 0x000000090000780c */ /* 0x000fe20004f21670 */
[-C--:B------:R-:W-:Y:S01]  /*5710*/  FMUL R28, R28, R59.reuse ;  /* 0x0000003b1c1c7220 */ /* 0x080fe20000400000 */
[----:B------:R-:W-:Y:S01]  /*5720*/  F2FP.SATFINITE.E5M2.F32.PACK_AB_MERGE_C R9, RZ, R24, RZ ;  /* 0x00000018ff09723e */ /* 0x000fe200048060ff */
[-C--:B------:R-:W-:Y:S01]  /*5730*/  FMUL R29, R29, R59.reuse ;  /* 0x0000003b1d1d7220 */ /* 0x080fe20000400000 */
[----:B------:R-:W-:Y:S01]  /*5740*/  ISETP.GE.AND P0, PT, R3, 0x9, PT ;  /* 0x000000090300780c */ /* 0x000fe20003f06270 */
[----:B------:R-:W-:Y:S01]  /*5750*/  FMUL R30, R30, R59 ;  /* 0x0000003b1e1e7220 */ /* 0x000fe20000400000 */
[----:B------:R-:W-:Y:S01]  /*5760*/  F2FP.SATFINITE.E5M2.F32.PACK_AB_MERGE_C R25, RZ, R25, RZ ;  /* 0x00000019ff19723e */ /* 0x000fe200048060ff */
[-C--:B------:R-:W-:Y:S01]  /*5770*/  FMUL R31, R31, R59.reuse ;  /* 0x0000003b1f1f7220 */ /* 0x080fe20000400000 */
[----:B------:R-:W-:Y:S01]  /*5780*/  F2FP.SATFINITE.E5M2.F32.PACK_AB_MERGE_C R11, RZ, R26, RZ ;  /* 0x0000001aff0b723e */ /* 0x000fe200048060ff */
[----:B------:R0:W-:Y:S01]  /*5790*/  @!P2 STG.E.U8 desc[UR36][R4.64], R9 ;  /* 0x000000090400a986 */ /* 0x0001e2000c101124 */
[----:B------:R-:W-:Y:S01]  /*57a0*/  ISETP.LT.OR P3, PT, R0, 0x9, !P3 ;  /* 0x000000090000780c */ /* 0x000fe20005f61670 */
[-C--:B------:R-:W-:Y:S01]  /*57b0*/  FMUL R32, R32, R59.reuse ;  /* 0x0000003b20207220 */ /* 0x080fe20000400000 */
[C---:B------:R-:W-:Y:S01]  /*57c0*/  ISETP.LT.OR P4, PT, R0.reuse, 0x1, !P0 ;  /* 0x000000010000780c */ /* 0x040fe20004781670 */
[----:B------:R-:W-:Y:S01]  /*57d0*/  @!P5 STG.E.U8 desc[UR36][R4.64+0x1], R25 ;  /* 0x000001190400d986 */ /* 0x000fe2000c101124 */
[----:B------:R-:W-:Y:S01]  /*57e0*/  ISETP.GE.AND P2, PT, R3, 0xa, PT ;  /* 0x0000000a0300780c */ /* 0x000fe20003f46270 */
[----:B------:R-:W-:Y:S01]  /*57f0*/  FMUL R33, R33, R59 ;  /* 0x0000003b21217220 */ /* 0x000fe20000400000 */
[----:B------:R-:W-:Y:S01]  /*5800*/  F2FP.SATFINITE.E5M2.F32.PACK_AB_MERGE_C R27, RZ, R27, RZ ;  /* 0x0000001bff1b723e */ /* 0x000fe200048060ff */
[----:B------:R1:W-:Y:S01]  /*5810*/  @!P1 STG.E.U8 desc[UR36][R6.64], R11 ;  /* 0x0000000b06009986 */ /* 0x0003e2000c101124 */
[----:B------:R-:W-:Y:S01]  /*5820*/  ISETP.LT.OR P1, PT, R0, 0x1, !P2 ;  /* 0x000000010000780c */ /* 0x000fe20005721670 */
[-C--:B------:R-:W-:Y:S01]  /*5830*/  FMUL R34, R34, R59.reuse ;  /* 0x0000003b22227220 */ /* 0x080fe20000400000 */
[----:B------:R-:W-:Y:S01]  /*5840*/  F2FP.SATFINITE.E5M2.F32.PACK_AB_MERGE_C R13, RZ, R28, RZ ;  /* 0x0000001cff0d723e */ /* 0x000fe200048060ff */
[----:B------:R-:W-:Y:S01]  /*5850*/  FMUL R35, R35, R59 ;  /* 0x0000003b23237220 */ /* 0x000fe20000400000 */
[----:B------:R-:W-:Y:S01]  /*5860*/  ISETP.GE.AND P5, PT, R3, 0x11, PT ;  /* 0x000000110300780c */ /* 0x000fe20003fa6270 */
[----:B------:R-:W-:Y:S01]  /*5870*/  @!P3 STG.E.U8 desc[UR36][R6.64+0x1], R27 ;  /* 0x0000011b0600b986 */ /* 0x000fe2000c101124 */
[----:B------:R-:W-:Y:S01]  /*5880*/  F2FP.SATFINITE.E5M2.F32.PACK_AB_MERGE_C R29, RZ, R29, RZ ;  /* 0x0000001dff1d723e */ /* 0x000fe200048060ff */
[-C--:B------:R-:W-:Y:S01]  /*5890*/  FMUL R36, R36, R59.reuse ;  /* 0x0000003b24247220 */ /* 0x080fe20000400000 */
[C---:B------:R-:W-:Y:S01]  /*58a0*/  ISETP.LT.OR P0, PT, R0.reuse, 0x9, !P0 ;  /* 0x000000090000780c */ /* 0x040fe20004701670 */
[----:B------:R-:W-:Y:S01]  /*58b0*/  @!P4 STG.E.U8 desc[UR36][R4.64+0x8], R13 ;  /* 0x0000080d0400c986 */ /* 0x000fe2000c101124 */
[C---:B------:R-:W-:Y:S01]  /*58c0*/  ISETP.LT.OR P2, PT, R0.reuse, 0x9, !P2 ;  /* 0x000000090000780c */ /* 0x040fe20005741670 */
[-C--:B------:R-:W-:Y:S01]  /*58d0*/  FMUL R37, R37, R59.reuse ;  /* 0x0000003b25257220 */ /* 0x080fe20000400000 */
[----:B------:R-:W-:Y:S01]  /*58e0*/  ISETP.GE.AND P4, PT, R3, 0x12, PT ;  /* 0x000000120300780c */ /* 0x000fe20003f86270 */
[----:B------:R-:W-:Y:S01]  /*58f0*/  @!P1 STG.E.U8 desc[UR36][R4.64+0x9], R29 ;  /* 0x0000091d04009986 */ /* 0x000fe2000c101124 */
[----:B------:R-:W-:Y:S01]  /*5900*/  ISETP.LT.OR P3, PT, R0, 0x1, !P5 ;  /* 0x000000010000780c */ /* 0x000fe20006f61670 */
[-C--:B------:R-:W-:Y:S01]  /*5910*/  FMUL R38, R38, R59.reuse ;  /* 0x0000003b26267220 */ /* 0x080fe20000400000 */
[----:B------:R-:W-:Y:S01]  /*5920*/  ISETP.LT.OR P1, PT, R0, 0x1, !P4 ;  /* 0x000000010000780c */ /* 0x000fe20006721670 */
[-C--:B------:R-:W-:Y:S01]  /*5930*/  FMUL R39, R39, R59.reuse ;  /* 0x0000003b27277220 */ /* 0x080fe20000400000 */
[----:B0-----:R-:W-:Y:S01]  /*5940*/  F2FP.SATFINITE.E5M2.F32.PACK_AB_MERGE_C R9, RZ, R30, RZ ;  /* 0x0000001eff09723e */ /* 0x001fe200048060ff */
[----:B------:R-:W-:Y:S01]  /*5950*/  FMUL R40, R40, R59 ;  /* 0x0000003b28287220 */ /* 0x000fe20000400000 */
[----:B------:R-:W-:Y:S01]  /*5960*/  F2FP.SATFINITE.E5M2.F32.PACK_AB_MERGE_C R31, RZ, R31, RZ ;  /* 0x0000001fff1f723e */ /* 0x000fe200048060ff */
[----:B------:R-:W-:Y:S01]  /*5970*/  FMUL R41, R41, R59 ;  /* 0x0000003b29297220 */ /* 0x000fe20000400000 */
[----:B-1----:R-:W-:Y:S01]  /*5980*/  F2FP.SATFINITE.E5M2.F32.PACK_AB_MERGE_C R11, RZ, R32, RZ ;  /* 0x00000020ff0b723e */ /* 0x002fe200048060ff */
[----:B------:R0:W-:Y:S01]  /*5990*/  @!P0 STG.E.U8 desc[UR36][R6.64+0x8], R9 ;  /* 0x0000080906008986 */ /* 0x0001e2000c101124 */
[----:B------:R-:W-:Y:S01]  /*59a0*/  F2FP.SATFINITE.E5M2.F32.PACK_AB_MERGE_C R33, RZ, R33, RZ ;  /* 0x00000021ff21723e */ /* 0x000fe200048060ff */
[-C--:B------:R-:W-:Y:S01]  /*59b0*/  FMUL R42, R42, R59.reuse ;  /* 0x0000003b2a2a7220 */ /* 0x080fe20000400000 */
[C---:B------:R-:W-:Y:S01]  /*59c0*/  ISETP.LT.OR P4, PT, R0.reuse, 0x9, !P4 ;  /* 0x000000090000780c */ /* 0x040fe20006781670 */
[----:B------:R-:W-:Y:S01]  /*59d0*/  @!P2 STG.E.U8 desc[UR36][R6.64+0x9], R31 ;  /* 0x0000091f0600a986 */ /* 0x000fe2000c101124 */
[----:B------:R-:W-:Y:S01]  /*59e0*/  ISETP.LT.OR P2, PT, R0, 0x9, !P5 ;  /* 0x000000090000780c */ /* 0x000fe20006f41670 */
[----:B------:R-:W-:Y:S01]  /*59f0*/  FMUL R43, R43, R59 ;  /* 0x0000003b2b2b7220 */ /* 0x000fe20000400000 */
[----:B------:R-:W-:Y:S01]  /*5a00*/  F2FP.SATFINITE.E5M2.F32.PACK_AB_MERGE_C R35, RZ, R35, RZ ;  /* 0x00000023ff23723e */ /* 0x000fe200048060ff */
[----:B------:R1:W-:Y:S01]  /*5a10*/  @!P3 STG.E.U8 desc[UR36][R4.64+0x10], R11 ;  /* 0x0000100b0400b986 */ /* 0x0003e2000c101124 */
[C---:B------:R-:W-:Y:S01]  /*5a20*/  ISETP.GE.AND P3, PT, R3.reuse, 0x19, PT ;  /* 0x000000190300780c */ /* 0x040fe20003f66270 */
[----:B------:R-:W-:Y:S01]  /*5a30*/  FMUL R44, R44, R59 ;  /* 0x0000003b2c2c7220 */ /* 0x000fe20000400000 */
[----:B------:R-:W-:Y:S01]  /*5a40*/  F2FP.SATFINITE.E5M2.F32.PACK_AB_MERGE_C R37, RZ, R37, RZ ;  /* 0x00000025ff25723e */ /* 0x000fe200048060ff */
[----:B------:R-:W-:Y:S01]  /*5a50*/  @!P1 STG.E.U8 desc[UR36][R4.64+0x11], R33 ;  /* 0x0000112104009986 */ /* 0x000fe2000c101124 */
[----:B------:R-:W-:Y:S01]  /*5a60*/  ISETP.GE.AND P1, PT, R3, 0x1a, PT ;  /* 0x0000001a0300780c */ /* 0x000fe20003f26270 */
[-C--:B------:R-:W-:Y:S01]  /*5a70*/  FMUL R45, R45, R59.reuse ;  /* 0x0000003b2d2d7220 */ /* 0x080fe20000400000 */
[----:B------:R-:W-:Y:S01]  /*5a80*/  ISETP.LT.OR P0, PT, R0, 0x1, !P3 ;  /* 0x000000010000780c */ /* 0x000fe20005f01670 */
[----:B------:R-:W-:Y:S01]  /*5a90*/  @!P4 STG.E.U8 desc[UR36][R6.64+0x11], R35 ;  /* 0x000011230600c986 */ /* 0x000fe2000c101124 */
[----:B0-----:R-:W-:Y:S01]  /*5aa0*/  F2FP.SATFINITE.E5M2.F32.PACK_AB_MERGE_C R9, RZ, R34, RZ ;  /* 0x00000022ff09723e */ /* 0x001fe200048060ff */
[-C--:B------:R-:W-:Y:S01]  /*5ab0*/  FMUL R46, R46, R59.reuse ;  /* 0x0000003b2e2e7220 */ /* 0x080fe20000400000 */
[C---:B------:R-:W-:Y:S01]  /*5ac0*/  ISETP.LT.OR P5, PT, R0.reuse, 0x1, !P1 ;  /* 0x000000010000780c */ /* 0x040fe20004fa1670 */
[-C--:B------:R-:W-:Y:S01]  /*5ad0*/  FMUL R47, R47, R59.reuse ;  /* 0x0000003b2f2f7220 */ /* 0x080fe20000400000 */
[----:B------:R-:W-:Y:S01]  /*5ae0*/  ISETP.LT.OR P3, PT, R0, 0x9, !P3 ;  /* 0x000000090000780c */ /* 0x000fe20005f61670 */
[----:B------:R0:W-:Y:S01]  /*5af0*/  @!P2 STG.E.U8 desc[UR36][R6.64+0x10], R9 ;  /* 0x000010090600a986 */ /* 0x0001e2000c101124 */
[----:B-1----:R-:W-:Y:S01]  /*5b00*/  F2FP.SATFINITE.E5M2.F32.PACK_AB_MERGE_C R11, RZ, R36, RZ ;  /* 0x00000024ff0b723e */ /* 0x002fe200048060ff */
[-C--:B------:R-:W-:Y:S01]  /*5b10*/  FMUL R48, R48, R59.reuse ;  /* 0x0000003b30307220 */ /* 0x080fe20000400000 */
[----:B------:R-:W-:Y:S01]  /*5b20*/  ISETP.GE.AND P2, PT, R3, 0x21, PT ;  /* 0x000000210300780c */ /* 0x000fe20003f46270 */
[-C--:B------:R-:W-:Y:S01]  /*5b30*/  FMUL R49, R49, R59.reuse ;  /* 0x0000003b31317220 */ /* 0x080fe20000400000 */
[C---:B------:R-:W-:Y:S01]  /*5b40*/  ISETP.LT.OR P1, PT, R0.reuse, 0x9, !P1 ;  /* 0x000000090000780c */ /* 0x040fe20004f21670 */
[----:B------:R-:W-:Y:S01]  /*5b50*/  @!P0 STG.E.U8 desc[UR36][R4.64+0x18], R11 ;  /* 0x0000180b04008986 */ /* 0x000fe2000c101124 */
[----:B------:R-:W-:Y:S01]  /*5b60*/  ISETP.LT.OR P4, PT, R0, 0x1, !P2 ;  /* 0x000000010000780c */ /* 0x000fe20005781670 */
[----:B------:R-:W-:Y:S01]  /*5b70*/  FMUL R50, R50, R59 ;  /* 0x0000003b32327220 */ /* 0x000fe20000400000 */
[----:B------:R-:W-:Y:S01]  /*5b80*/  ISETP.GE.AND P0, PT, R3, 0x22, PT ;  /* 0x000000220300780c */ /* 0x000fe20003f06270 */
[----:B------:R-:W-:Y:S01]  /*5b90*/  @!P5 STG.E.U8 desc[UR36][R4.64+0x19], R37 ;  /* 0x000019250400d986 */ /* 0x000fe2000c101124 */
[----:B------:R-:W-:Y:S01]  /*5ba0*/  F2FP.SATFINITE.E5M2.F32.PACK_AB_MERGE_C R39, RZ, R39, RZ ;  /* 0x00000027ff27723e */ /* 0x000fe200048060ff */
[-C--:B------:R-:W-:Y:S01]  /*5bb0*/  FMUL R51, R51, R59.reuse ;  /* 0x0000003b33337220 */ /* 0x080fe20000400000 */
[----:B0-----:R-:W-:Y:S01]  /*5bc0*/  F2FP.SATFINITE.E5M2.F32.PACK_AB_MERGE_C R9, RZ, R38, RZ ;  /* 0x00000026ff09723e */ /* 0x001fe200048060ff */
[-C--:B------:R-:W-:Y:S01]  /*5bd0*/  FMUL R52, R52, R59.reuse ;  /* 0x0000003b34347220 */ /* 0x080fe20000400000 */
[----:B------:R-:W-:Y:S01]  /*5be0*/  F2FP.SATFINITE.E5M2.F32.PACK_AB_MERGE_C R13, RZ, R40, RZ ;  /* 0x00000028ff0d723e */ /* 0x000fe200048060ff */
[----:B------:R-:W-:Y:S01]  /*5bf0*/  FMUL R53, R53, R59 ;  /* 0x0000003b35357220 */ /* 0x000fe20000400000 */
        /* <DEDUP_REMOVED lines=9> */
[----:B------:R-:W-:Y:S01]  /*5c90*/  @!P4 STG.E.U8 desc[UR36][R4.64+0x20], R13 ;  /* 0x0000200d0400c986 */ /* 0x000fe2000c101124 */
[----:B------:R-:W-:-:S02]  /*5ca0*/  ISETP.LT.OR P4, PT, R0, 0x9, !P0 ;  /* 0x000000090000780c */ /* 0x000fc40004781670 */
[----:B------:R-:W-:Y:S02]  /*5cb0*/  ISETP.GE.AND P0, PT, R3, 0x2a, PT ;  /* 0x0000002a0300780c */ /* 0x000fe40003f06270 */
[C---:B------:R-:W-:Y:S01]  /*5cc0*/  ISETP.LT.OR P5, PT, R0.reuse, 0x1, !P1 ;  /* 0x000000010000780c */ /* 0x040fe20004fa1670 */
[----:B------:R-:W-:Y:S01]  /*5cd0*/  @!P3 STG.E.U8 desc[UR36][R4.64+0x21], R41 ;  /* 0x000021290400b986 */ /* 0x000fe2000c101124 */
[C---:B------:R-:W-:Y:S02]  /*5ce0*/  ISETP.LT.OR P3, PT, R0.reuse, 0x1, !P0 ;  /* 0x000000010000780c */ /* 0x040fe40004761670 */
[----:B0-----:R-:W-:Y:S02]  /*5cf0*/  F2FP.SATFINITE.E5M2.F32.PACK_AB_MERGE_C R9, RZ, R42, RZ ;  /* 0x0000002aff09723e */ /* 0x001fe400048060ff */
[----:B------:R-:W-:Y:S02]  /*5d00*/  F2FP.SATFINITE.E5M2.F32.PACK_AB_MERGE_C R11, RZ, R44, RZ ;  /* 0x0000002cff0b723e */ /* 0x000fe400048060ff */
[----:B------:R-:W-:Y:S01]  /*5d10*/  F2FP.SATFINITE.E5M2.F32.PACK_AB_MERGE_C R45, RZ, R45, RZ ;  /* 0x0000002dff2d723e */ /* 0x000fe200048060ff */
[----:B------:R0:W-:Y:S01]  /*5d20*/  @!P2 STG.E.U8 desc[UR36][R6.64+0x20], R9 ;  /* 0x000020090600a986 */ /* 0x0001e2000c101124 */
[----:B------:R-:W-:-:S02]  /*5d30*/  ISETP.LT.OR P2, PT, R0, 0x9, !P1 ;  /* 0x000000090000780c */ /* 0x000fc40004f41670 */
[C---:B------:R-:W-:Y:S01]  /*5d40*/  ISETP.GE.AND P1, PT, R3.reuse, 0x32, PT ;  /* 0x000000320300780c */ /* 0x040fe20003f26270 */
[----:B------:R-:W-:Y:S01]  /*5d50*/  @!P4 STG.E.U8 desc[UR36][R6.64+0x21], R43 ;  /* 0x0000212b0600c986 */ /* 0x000fe2000c101124 */
[----:B------:R-:W-:Y:S02]  /*5d60*/  ISETP.GE.AND P4, PT, R3, 0x31, PT ;  /* 0x000000310300780c */ /* 0x000fe40003f86270 */
[C---:B------:R-:W-:Y:S01]  /*5d70*/  ISETP.LT.OR P0, PT, R0.reuse, 0x9, !P0 ;  /* 0x000000090000780c */ /* 0x040fe20004701670 */
[----:B------:R1:W-:Y:S01]  /*5d80*/  @!P5 STG.E.U8 desc[UR36][R4.64+0x28], R11 ;  /* 0x0000280b0400d986 */ /* 0x0003e2000c101124 */
[C---:B------:R-:W-:Y:S02]  /*5d90*/  ISETP.LT.OR P5, PT, R0.reuse, 0x1, !P1 ;  /* 0x000000010000780c */ /* 0x040fe40004fa1670 */
[----:B------:R-:W-:Y:S01]  /*5da0*/  F2FP.SATFINITE.E5M2.F32.PACK_AB_MERGE_C R47, RZ, R47, RZ ;  /* 0x0000002fff2f723e */ /* 0x000fe200048060ff */
[----:B------:R-:W-:Y:S01]  /*5db0*/  @!P3 STG.E.U8 desc[UR36][R4.64+0x29], R45 ;  /* 0x0000292d0400b986 */ /* 0x000fe2000c101124 */
[----:B------:R-:W-:-:S02]  /*5dc0*/  ISETP.LT.OR P3, PT, R0, 0x1, !P4 ;  /* 0x000000010000780c */ /* 0x000fc40006761670 */
[----:B0-----:R-:W-:Y:S02]  /*5dd0*/  F2FP.SATFINITE.E5M2.F32.PACK_AB_MERGE_C R9, RZ, R46, RZ ;  /* 0x0000002eff09723e */ /* 0x001fe400048060ff */
[----:B------:R-:W-:Y:S02]  /*5de0*/  F2FP.SATFINITE.E5M2.F32.PACK_AB_MERGE_C R49, RZ, R49, RZ ;  /* 0x00000031ff31723e */ /* 0x000fe400048060ff */
[----:B------:R-:W-:Y:S01]  /*5df0*/  ISETP.LT.OR P4, PT, R0, 0x9, !P4 ;  /* 0x000000090000780c */ /* 0x000fe20006781670 */
[----:B------:R0:W-:Y:S01]  /*5e00*/  @!P2 STG.E.U8 desc[UR36][R6.64+0x28], R9 ;  /* 0x000028090600a986 */ /* 0x0001e2000c101124 */
[----:B-1----:R-:W-:Y:S02]  /*5e10*/  F2FP.SATFINITE.E5M2.F32.PACK_AB_MERGE_C R11, RZ, R48, RZ ;  /* 0x00000030ff0b723e */ /* 0x002fe400048060ff */
[C---:B------:R-:W-:Y:S01]  /*5e20*/  ISETP.GE.AND P2, PT, R3.reuse, 0x3a, PT ;  /* 0x0000003a0300780c */ /* 0x040fe20003f46270 */
[----:B------:R-:W-:Y:S01]  /*5e30*/  @!P0 STG.E.U8 desc[UR36][R6.64+0x29], R47 ;  /* 0x0000292f06008986 */ /* 0x000fe2000c101124 */
[----:B------:R-:W-:-:S02]  /*5e40*/  ISETP.GE.AND P0, PT, R3, 0x39, PT ;  /* 0x000000390300780c */ /* 0x000fc40003f06270 */
[C---:B------:R-:W-:Y:S01]  /*5e50*/  ISETP.LT.OR P1, PT, R0.reuse, 0x9, !P1 ;  /* 0x000000090000780c */ /* 0x040fe20004f21670 */
[----:B------:R1:W-:Y:S01]  /*5e60*/  @!P3 STG.E.U8 desc[UR36][R4.64+0x30], R11 ;  /* 0x0000300b0400b986 */ /* 0x0003e2000c101124 */
[C---:B------:R-:W-:Y:S02]  /*5e70*/  ISETP.LT.OR P3, PT, R0.reuse, 0x1, !P0 ;  /* 0x000000010000780c */ /* 0x040fe40004761670 */
[C---:B------:R-:W-:Y:S01]  /*5e80*/  ISETP.LT.OR P0, PT, R0.reuse, 0x9, !P0 ;  /* 0x000000090000780c */ /* 0x040fe20004701670 */
[----:B------:R2:W-:Y:S01]  /*5e90*/  @!P5 STG.E.U8 desc[UR36][R4.64+0x31], R49 ;  /* 0x000031310400d986 */ /* 0x0005e2000c101124 */
[C---:B------:R-:W-:Y:S02]  /*5ea0*/  ISETP.LT.OR P5, PT, R0.reuse, 0x1, !P2 ;  /* 0x000000010000780c */ /* 0x040fe400057a1670 */
[----:B------:R-:W-:Y:S02]  /*5eb0*/  ISETP.LT.OR P2, PT, R0, 0x9, !P2 ;  /* 0x000000090000780c */ /* 0x000fe40005741670 */
[----:B------:R-:W-:-:S02]  /*5ec0*/  F2FP.SATFINITE.E5M2.F32.PACK_AB_MERGE_C R3, RZ, R50, RZ ;  /* 0x00000032ff03723e */ /* 0x000fc400048060ff */
[----:B------:R-:W-:Y:S02]  /*5ed0*/  F2FP.SATFINITE.E5M2.F32.PACK_AB_MERGE_C R51, RZ, R51, RZ ;  /* 0x00000033ff33723e */ /* 0x000fe400048060ff */
[----:B0-----:R-:W-:Y:S01]  /*5ee0*/  F2FP.SATFINITE.E5M2.F32.PACK_AB_MERGE_C R9, RZ, R52, RZ ;  /* 0x00000034ff09723e */ /* 0x001fe200048060ff */
[----:B------:R2:W-:Y:S01]  /*5ef0*/  @!P4 STG.E.U8 desc[UR36][R6.64+0x30], R3 ;  /* 0x000030030600c986 */ /* 0x0005e2000c101124 */
[----:B------:R-:W-:Y:S02]  /*5f00*/  F2FP.SATFINITE.E5M2.F32.PACK_AB_MERGE_C R53, RZ, R53, RZ ;  /* 0x00000035ff35723e */ /* 0x000fe400048060ff */
[----:B-1----:R-:W-:Y:S01]  /*5f10*/  F2FP.SATFINITE.E5M2.F32.PACK_AB_MERGE_C R11, RZ, R54, RZ ;  /* 0x00000036ff0b723e */ /* 0x002fe200048060ff */
[----:B------:R2:W-:Y:S01]  /*5f20*/  @!P1 STG.E.U8 desc[UR36][R6.64+0x31], R51 ;  /* 0x0000313306009986 */ /* 0x0005e2000c101124 */
[----:B------:R-:W-:-:S03]  /*5f30*/  F2FP.SATFINITE.E5M2.F32.PACK_AB_MERGE_C R55, RZ, R55, RZ ;  /* 0x00000037ff37723e */ /* 0x000fc600048060ff */
[----:B------:R2:W-:Y:S04]  /*5f40*/  @!P3 STG.E.U8 desc[UR36][R4.64+0x38], R9 ;  /* 0x000038090400b986 */ /* 0x0005e8000c101124 */
[----:B------:R2:W-:Y:S04]  /*5f50*/  @!P5 STG.E.U8 desc[UR36][R4.64+0x39], R53 ;  /* 0x000039350400d986 */ /* 0x0005e8000c101124 */
[----:B------:R2:W-:Y:S04]  /*5f60*/  @!P0 STG.E.U8 desc[UR36][R6.64+0x38], R11 ;  /* 0x0000380b06008986 */ /* 0x0005e8000c101124 */
[----:B------:R2:W-:Y:S02]  /*5f70*/  @!P2 STG.E.U8 desc[UR36][R6.64+0x39], R55 ;  /* 0x000039370600a986 */ /* 0x0005e4000c101124 */
.L_x_106:
[----:B------:R-:W-:Y:S05]  /*5f80*/  BSYNC B0 ;  /* 0x0000000000007941 */ /* 0x000fea0003800000 */
.L_x_40:
[----:B------:R-:W-:Y:S01]  /*5f90*/  ULDC UR4, c[0x0][0xc] ;  /* 0x0000030000047ab9 */ /* 0x000fe20000000800 */
[----:B------:R-:W-:Y:S01]  /*5fa0*/  ULDC UR5, c[0x0][0x10] ;  /* 0x0000040000057ab9 */ /* 0x000fe20000000800 */
[----:B0-2---:R-:W0:Y:S01]  /*5fb0*/  LDC R3, c[0x0][0x14] ;  /* 0x00000500ff037b82 */ /* 0x005e220000000800 */
[----:B------:R-:W-:Y:S01]  /*5fc0*/  UIMAD.WIDE.U32 UR4, UR4, UR5, URZ ;  /* 0x00000005040472a5 */ /* 0x000fe2000f8e003f */
[----:B-----5:R-:W-:Y:S01]  /*5fd0*/  PRMT R0, RZ, 0x7610, R0 ;  /* 0x00007610ff007816 */ /* 0x020fe20000000000 */
[----:B------:R-:W-:Y:S02]  /*5fe0*/  IMAD.MOV.U32 R58, RZ, RZ, -0x1 ;  /* 0xffffffffff3a7424 */ /* 0x000fe400078e00ff */
[----:B------:R-:W-:Y:S02]  /*5ff0*/  IMAD.MOV.U32 R56, RZ, RZ, -0x1 ;  /* 0xffffffffff387424 */ /* 0x000fe400078e00ff */
[----:B0-----:R-:W-:-:S04]  /*6000*/  IMAD.WIDE.U32 R16, R3, UR4, R16 ;  /* 0x0000000403107c25 */ /* 0x001fc8000f8e0010 */
[----:B------:R-:W-:Y:S01]  /*6010*/  IMAD R3, R3, UR5, RZ ;  /* 0x0000000503037c24 */ /* 0x000fe2000f8e02ff */
[----:B------:R-:W-:Y:S02]  /*6020*/  ULDC.64 UR4, c[0x0][0x650] ;  /* 0x0001940000047ab9 */ /* 0x000fe40000000a00 */
[----:B------:R-:W-:Y:S01]  /*6030*/  ISETP.GE.U32.AND P0, PT, R16, UR4, PT ;  /* 0x0000000410007c0c */ /* 0x000fe2000bf06070 */
[----:B------:R-:W-:-:S05]  /*6040*/  IMAD.IADD R17, R17, 0x1, R3 ;  /* 0x0000000111117824 */ /* 0x000fca00078e0203 */
[----:B------:R-:W-:-:S13]  /*6050*/  ISETP.GE.U32.AND.EX P0, PT, R17, UR5, PT, P0 ;  /* 0x0000000511007c0c */ /* 0x000fda000bf06100 */
[----:B------:R-:W-:Y:S05]  /*6060*/  @P0 BRA `(.L_x_107) ;  /* 0x0000000400640947 */ /* 0x000fea0003800000 */
[----:B------:R-:W0:Y:S01]  /*6070*/  S2R R12, SR_CTAID.X ;  /* 0x00000000000c7919 */ /* 0x000e220000002500 */
[----:B---34-:R-:W2:Y:S01]  /*6080*/  LDC.64 R10, c[0x0][0x628] ;  /* 0x00018a00ff0a7b82 */ /* 0x018ea20000000a00 */
[----:B------:R-:W-:Y:S01]  /*6090*/  ULDC UR4, c[0x0][0x150] ;  /* 0x0000540000047ab9 */ /* 0x000fe20000000800 */
[----:B------:R-:W-:Y:S01]  /*60a0*/  IMAD.MOV.U32 R8, RZ, RZ, R16 ;  /* 0x000000ffff087224 */ /* 0x000fe200078e0010 */
[----:B------:R-:W3:Y:S01]  /*60b0*/  S2R R22, SR_CTAID.Y ;  /* 0x0000000000167919 */ /* 0x000ee20000002600 */
[----:B------:R-:W-:-:S04]  /*60c0*/  IMAD.MOV.U32 R9, RZ, RZ, R17 ;  /* 0x000000ffff097224 */ /* 0x000fc800078e0011 */
[----:B------:R-:W4:Y:S08]  /*60d0*/  LDC R21, c[0x0][0x144] ;  /* 0x00005100ff157b82 */ /* 0x000f300000000800 */
[----:B------:R-:W1:Y:S08]  /*60e0*/  LDC R0, c[0x0][0x630] ;  /* 0x00018c00ff007b82 */ /* 0x000e700000000800 */
[----:B------:R-:W1:Y:S01]  /*60f0*/  LDC.64 R14, c[0x0][0x620] ;  /* 0x00018800ff0e7b82 */ /* 0x000e620000000a00 */
[----:B--2---:R-:W-:-:S04]  /*6100*/  ISETP.NE.U32.AND P0, PT, R10, RZ, PT ;  /* 0x000000ff0a00720c */ /* 0x004fc80003f05070 */
[----:B------:R-:W-:Y:S02]  /*6110*/  ISETP.NE.AND.EX P0, PT, R11, RZ, PT, P0 ;  /* 0x000000ff0b00720c */ /* 0x000fe40003f05300 */
[----:B0-----:R-:W-:-:S05]  /*6120*/  I2FP.F32.U32 R3, R12 ;  /* 0x0000000c00037245 */ /* 0x001fca0000201000 */
[----:B------:R-:W-:-:S04]  /*6130*/  FMUL R3, R3, UR4 ;  /* 0x0000000403037c20 */ /* 0x000fc80008400000 */
[----:B------:R0:W2:Y:S02]  /*6140*/  F2I.U32.TRUNC.NTZ R20, R3 ;  /* 0x0000000300147305 */ /* 0x0000a4000020f000 */
[----:B---34-:R-:W-:Y:S05]  /*6150*/  @!P0 BRA `(.L_x_108) ;  /* 0x0000000000288947 */ /* 0x018fea0003800000 */
[----:B0-----:R-:W0:Y:S02]  /*6160*/  LDC R3, c[0x0][0x634] ;  /* 0x00018d00ff037b82 */ /* 0x001e240000000800 */
[----:B0-----:R-:W-:-:S05]  /*6170*/  IADD3 R3, P0, R16, R3, RZ ;  /* 0x0000000310037210 */ /* 0x001fca0007f1e0ff */
[----:B-1----:R-:W-:-:S04]  /*6180*/  IMAD.X R13, RZ, RZ, R17, P0 ;  /* 0x000000ffff0d7224 */ /* 0x002fc800000e0611 */
[----:B------:R-:W-:-:S04]  /*6190*/  IMAD.WIDE.U32 R4, R13, R10, RZ ;  /* 0x0000000a0d047225 */ /* 0x000fc800078e00ff */
[----:B------:R-:W-:-:S04]  /*61a0*/  IMAD.WIDE.U32 R6, P0, R3, R11, R4 ;  /* 0x0000000b03067225 */ /* 0x000fc80007800004 */
[----:B------:R-:W-:-:S04]  /*61b0*/  IMAD.WIDE.U32 R4, R3, R10, RZ ;  /* 0x0000000a03047225 */ /* 0x000fc800078e00ff */
[----:B------:R-:W-:Y:S01]  /*61c0*/  IMAD.X R9, RZ, RZ, RZ, P0 ;  /* 0x000000ffff097224 */ /* 0x000fe200000e06ff */
[----:B------:R-:W-:Y:S01]  /*61d0*/  IADD3 RZ, P0, R5, R6, RZ ;  /* 0x0000000605ff7210 */ /* 0x000fe20007f1e0ff */
[----:B------:R-:W-:-:S04]  /*61e0*/  IMAD.MOV.U32 R8, RZ, RZ, R7 ;  /* 0x000000ffff087224 */ /* 0x000fc800078e0007 */
[----:B------:R-:W-:-:S08]  /*61f0*/  IMAD.WIDE.U32.X R8, R13, R11, R8, P0 ;  /* 0x0000000b0d087225 */ /* 0x000fd000000e0408 */
.L_x_108:
[----:B------:R-:W3:Y:S01]  /*6200*/  LDC.64 R28, c[0x0][0x640] ;  /* 0x00019000ff1c7b82 */ /* 0x000ee20000000a00 */
[-CC-:B-1----:R-:W-:Y:S01]  /*6210*/  SHF.R.U64 R56, R8, R0.reuse, R9.reuse ;  /* 0x0000000008387219 */ /* 0x182fe20000001209 */
[----:B--2---:R-:W-:Y:S01]  /*6220*/  IMAD.MOV R20, RZ, RZ, -R20 ;  /* 0x000000ffff147224 */ /* 0x004fe200078e0a14 */
[----:B------:R-:W-:Y:S01]  /*6230*/  SHF.R.U32.HI R0, RZ, R0, R9 ;  /* 0x00000000ff007219 */ /* 0x000fe20000011609 */
[----:B------:R-:W-:Y:S01]  /*6240*/  ULDC UR4, c[0x0][0x154] ;  /* 0x0000550000047ab9 */ /* 0x000fe20000000800 */
[----:B0-----:R-:W-:Y:S01]  /*6250*/  IADD3 R3, P0, RZ, -R56, RZ ;  /* 0x80000038ff037210 */ /* 0x001fe20007f1e0ff */
[----:B------:R-:W-:Y:S02]  /*6260*/  IMAD R24, R21, R20, R12 ;  /* 0x0000001415187224 */ /* 0x000fe400078e020c */
[----:B------:R-:W0:Y:S01]  /*6270*/  LDC R6, c[0x0][0x618] ;  /* 0x00018600ff067b82 */ /* 0x000e220000000800 */
[----:B------:R-:W-:Y:S02]  /*6280*/  IMAD.MOV.U32 R7, RZ, RZ, 0x1 ;  /* 0x00000001ff077424 */ /* 0x000fe400078e00ff */
[----:B------:R-:W-:-:S04]  /*6290*/  IMAD.X R5, RZ, RZ, ~R0, P0 ;  /* 0x000000ffff057224 */ /* 0x000fc800000e0e00 */
[-C--:B------:R-:W-:Y:S01]  /*62a0*/  IMAD R0, R5, R14.reuse, RZ ;  /* 0x0000000e05007224 */ /* 0x080fe200078e02ff */
[----:B------:R-:W1:Y:S01]  /*62b0*/  LDC R8, c[0x0][0x608] ;  /* 0x00018200ff087b82 */ /* 0x000e620000000800 */
[----:B------:R-:W-:-:S04]  /*62c0*/  IMAD.WIDE.U32 R4, R3, R14, R16 ;  /* 0x0000000e03047225 */ /* 0x000fc800078e0010 */
[----:B------:R-:W-:Y:S01]  /*62d0*/  IMAD R3, R3, R15, R0 ;  /* 0x0000000f03037224 */ /* 0x000fe200078e0200 */
[----:B------:R-:W-:Y:S02]  /*62e0*/  I2FP.F32.U32 R0, R22 ;  /* 0x0000001600007245 */ /* 0x000fe40000201000 */
[----:B------:R-:W2:Y:S01]  /*62f0*/  LDC R26, c[0x0][0x658] ;  /* 0x00019600ff1a7b82 */ /* 0x000ea20000000800 */
[----:B------:R-:W-:Y:S01]  /*6300*/  IMAD.IADD R3, R5, 0x1, R3 ;  /* 0x0000000105037824 */ /* 0x000fe200078e0203 */
[----:B---3--:R-:W-:Y:S01]  /*6310*/  ISETP.NE.U32.AND P0, PT, R28, RZ, PT ;  /* 0x000000ff1c00720c */ /* 0x008fe20003f05070 */
[----:B------:R-:W-:Y:S01]  /*6320*/  FMUL R0, R0, UR4 ;  /* 0x0000000400007c20 */ /* 0x000fe20008400000 */
[----:B------:R-:W-:Y:S02]  /*6330*/  IMAD.MOV.U32 R5, RZ, RZ, -0x1 ;  /* 0xffffffffff057424 */ /* 0x000fe400078e00ff */
[----:B------:R-:W-:Y:S01]  /*6340*/  ISETP.NE.AND.EX P0, PT, R29, RZ, PT, P0 ;  /* 0x000000ff1d00720c */ /* 0x000fe20003f05300 */
[----:B------:R3:W4:Y:S01]  /*6350*/  F2I.U32.TRUNC.NTZ R13, R0 ;  /* 0x00000000000d7305 */ /* 0x000722000020f000 */
[----:B------:R-:W3:Y:S01]  /*6360*/  LDC R15, c[0x0][0x148] ;  /* 0x00005200ff0f7b82 */ /* 0x000ee20000000800 */
[----:B0-----:R-:W-:-:S02]  /*6370*/  SHF.R.U64 R12, R4, R6, R3 ;  /* 0x00000006040c7219 */ /* 0x001fc40000001203 */
[----:B------:R-:W-:-:S05]  /*6380*/  SHF.R.U32.HI R3, RZ, R6, R3 ;  /* 0x00000006ff037219 */ /* 0x000fca0000011603 */
[----:B------:R-:W0:Y:S01]  /*6390*/  LDC R20, c[0x0][0x600] ;  /* 0x00018000ff147b82 */ /* 0x000e220000000800 */
[-CC-:B-1----:R-:W-:Y:S02]  /*63a0*/  SHF.R.U64 R10, R12, R8.reuse, R3.reuse ;  /* 0x000000080c0a7219 */ /* 0x182fe40000001203 */
[----:B------:R-:W-:-:S05]  /*63b0*/  SHF.R.U32.HI R3, RZ, R8, R3 ;  /* 0x00000008ff037219 */ /* 0x000fca0000011603 */
[----:B------:R-:W1:Y:S01]  /*63c0*/  LDC R21, c[0x0][0x648] ;  /* 0x00019200ff157b82 */ /* 0x000e620000000800 */
[-C--:B--2---:R-:W-:Y:S02]  /*63d0*/  SHF.L.U32 R4, R5, R26.reuse, RZ ;  /* 0x0000001a05047219 */ /* 0x084fe400000006ff */
[-CC-:B------:R-:W-:Y:S02]  /*63e0*/  SHF.R.U64 R14, R10, R26.reuse, R3.reuse ;  /* 0x0000001a0a0e7219 */ /* 0x180fe40000001203 */
[----:B------:R-:W-:Y:S02]  /*63f0*/  SHF.R.U32.HI R5, RZ, R26, R3 ;  /* 0x0000001aff057219 */ /* 0x000fe40000011603 */
[----:B------:R-:W-:Y:S01]  /*6400*/  LOP3.LUT R57, RZ, R4, RZ, 0x33, !PT ;  /* 0x00000004ff397212 */ /* 0x000fe200078e33ff */
[----:B------:R-:W2:Y:S01]  /*6410*/  LDC R23, c[0x0][0x638] ;  /* 0x00018e00ff177b82 */ /* 0x000ea20000000800 */
[----:B------:R-:W-:Y:S01]  /*6420*/  SHF.L.U32 R26, R7, R26, RZ ;  /* 0x0000001a071a7219 */ /* 0x000fe200000006ff */
[----:B------:R-:W-:-:S06]  /*6430*/  IMAD.MOV.U32 R4, RZ, RZ, R14 ;  /* 0x000000ffff047224 */ /* 0x000fcc00078e000e */
[----:B------:R-:W0:Y:S01]  /*6440*/  LDC R25, c[0x0][0x610] ;  /* 0x00018400ff197b82 */ /* 0x000e220000000800 */
[----:B----4-:R-:W-:Y:S05]  /*6450*/  @!P0 BRA `(.L_x_109) ;  /* 0x0000000000288947 */ /* 0x010fea0003800000 */
[----:B------:R-:W4:Y:S02]  /*6460*/  LDC R3, c[0x0][0x64c] ;  /* 0x00019300ff037b82 */ /* 0x000f240000000800 */
[----:B----4-:R-:W-:-:S05]  /*6470*/  IADD3 R3, P0, R14, R3, RZ ;  /* 0x000000030e037210 */ /* 0x010fca0007f1e0ff */
        /* <DEDUP_REMOVED lines=8> */
.L_x_109:
[----:B------:R-:W-:Y:S01]  /*6500*/  ISETP.NE.AND P0, PT, R2, 0x1, PT ;  /* 0x000000010200780c */ /* 0x000fe20003f05270 */
[----:B------:R-:W-:Y:S01]  /*6510*/  IMAD.MOV R13, RZ, RZ, -R13 ;  /* 0x000000ffff0d7224 */ /* 0x000fe200078e0a0d */
[----:B-1-3--:R-:W-:Y:S01]  /*6520*/  SHF.R.U64 R0, R4, R21, R5 ;  /* 0x0000001504007219 */ /* 0x00afe20000001205 */
[----:B0-----:R-:W-:Y:S01]  /*6530*/  VIADD R5, R20, 0xffffffff ;  /* 0xffffffff14057836 */ /* 0x001fe20000000000 */
[----:B------:R-:W-:-:S03]  /*6540*/  LOP3.LUT R57, R10, R57, RZ, 0xc0, !PT ;  /* 0x000000390a397212 */ /* 0x000fc600078ec0ff */
[----:B------:R-:W-:Y:S01]  /*6550*/  IMAD.MOV R3, RZ, RZ, -R0 ;  /* 0x000000ffff037224 */ /* 0x000fe200078e0a00 */
[----:B------:R-:W-:Y:S01]  /*6560*/  LOP3.LUT R5, R12, R5, RZ, 0xc0, !PT ;  /* 0x000000050c057212 */ /* 0x000fe200078ec0ff */
[----:B------:R-:W-:Y:S02]  /*6570*/  IMAD R57, R26, R0, R57 ;  /* 0x000000001a397224 */ /* 0x000fe400078e0239 */
[----:B--2---:R-:W-:Y:S02]  /*6580*/  IMAD R0, R3, R23, R14 ;  /* 0x0000001703007224 */ /* 0x004fe400078e020e */
[----:B------:R-:W-:Y:S02]  /*6590*/  @P0 IMAD R24, R15, R13, R22 ;  /* 0x0000000d0f180224 */ /* 0x000fe400078e0216 */
[----:B------:R-:W-:Y:S02]  /*65a0*/  IMAD R4, R0, R20, R5 ;  /* 0x0000001400047224 */ /* 0x000fe400078e0205 */
[----:B------:R-:W-:-:S02]  /*65b0*/  IMAD R57, R57, R25, R24 ;  /* 0x0000001939397224 */ /* 0x000fc400078e0218 */
[----:B------:R-:W-:-:S03]  /*65c0*/  IMAD.MOV.U32 R3, RZ, RZ, 0x1 ;  /* 0x00000001ff037424 */ /* 0x000fc600078e00ff */
[----:B------:R-:W-:Y:S02]  /*65d0*/  SEL R58, R4, R57, !P0 ;  /* 0x00000039043a7207 */ /* 0x000fe40004000000 */
[----:B------:R-:W-:Y:S02]  /*65e0*/  PRMT R0, R3, 0x7610, R0 ;  /* 0x0000761003007816 */ /* 0x000fe40000000000 */
[----:B------:R-:W-:-:S07]  /*65f0*/  SEL R57, R57, R4, !P0 ;  /* 0x0000000439397207 */ /* 0x000fce0004000000 */
.L_x_107:
[----:B------:R-:W-:-:S13]  /*6600*/  LOP3.LUT P0, RZ, R0, 0xff, RZ, 0xc0, !PT ;  /* 0x000000ff00ff7812 */ /* 0x000fda000780c0ff */
[----:B------:R-:W-:Y:S05]  /*6610*/  @P0 BRA `(.L_x_110) ;  /* 0xffffffa800740947 */ /* 0x000fea000383ffff */
[----:B------:R-:W-:Y:S05]  /*6620*/  EXIT ;  /* 0x000000000000794d */ /* 0x000fea0003800000 */
.L_x_4:
[----:B0-----:R-:W-:Y:S01]  /*6630*/  ULDC.64 UR4, c[0x0][0x650] ;  /* 0x0001940000047ab9 */ /* 0x001fe20000000a00 */
        /* <DEDUP_REMOVED lines=25> */
.L_x_112:
[-CC-:B------:R-:W-:Y:S01]  /*67d0*/  SHF.R.U64 R29, R10, R14.reuse, R11.reuse ;  /* 0x0000000e0a1d7219 */ /* 0x180fe2000000120b */
[----:B------:R-:W0:Y:S01]  /*67e0*/  LDC.64 R22, c[0x0][0x640] ;  /* 0x00019000ff167b82 */ /* 0x000e220000000a00 */
[----:B------:R-:W-:Y:S01]  /*67f0*/  SHF.R.U32.HI R5, RZ, R14, R11 ;  /* 0x0000000eff057219 */ /* 0x000fe2000001160b */
[----:B------:R-:W-:Y:S01]  /*6800*/  ULDC UR4, c[0x0][0x150] ;  /* 0x0000540000047ab9 */ /* 0x000fe20000000800 */
[----:B------:R-:W-:Y:S02]  /*6810*/  IADD3 R9, P0, RZ, -R29, RZ ;  /* 0x8000001dff097210 */ /* 0x000fe40007f1e0ff */
[----:B------:R-:W-:-:S03]  /*6820*/  I2FP.F32.U32 R6, R4 ;  /* 0x0000000400067245 */ /* 0x000fc60000201000 */
[----:B------:R-:W1:Y:S01]  /*6830*/  LDC R12, c[0x0][0x618] ;  /* 0x00018600ff0c7b82 */ /* 0x000e620000000800 */
[----:B------:R-:W-:Y:S02]  /*6840*/  IMAD.X R5, RZ, RZ, ~R5, P0 ;  /* 0x000000ffff057224 */ /* 0x000fe400000e0e05 */
[----:B------:R-:W-:Y:S01]  /*6850*/  FMUL R11, R6, UR4 ;  /* 0x00000004060b7c20 */ /* 0x000fe20008400000 */
[----:B------:R-:W-:Y:S01]  /*6860*/  IMAD.WIDE.U32 R6, R9, R20, R16 ;  /* 0x0000001409067225 */ /* 0x000fe200078e0010 */
[----:B------:R-:W-:-:S03]  /*6870*/  ULDC UR4, c[0x0][0x154] ;  /* 0x0000550000047ab9 */ /* 0x000fc60000000800 */
[----:B------:R-:W-:Y:S01]  /*6880*/  IMAD R8, R5, R20, RZ ;  /* 0x0000001405087224 */ /* 0x000fe200078e02ff */
[----:B------:R-:W2:Y:S01]  /*6890*/  LDC R13, c[0x0][0x144] ;  /* 0x00005100ff0d7b82 */ /* 0x000ea20000000800 */
[----:B------:R-:W3:Y:S02]  /*68a0*/  F2I.U32.TRUNC.NTZ R11, R11 ;  /* 0x0000000b000b7305 */ /* 0x000ee4000020f000 */
[----:B------:R-:W-:Y:S02]  /*68b0*/  IMAD R5, R9, R21, R8 ;  /* 0x0000001509057224 */ /* 0x000fe400078e0208 */
[----:B------:R-:W-:Y:S02]  /*68c0*/  IMAD.MOV.U32 R8, RZ, RZ, -0x1 ;  /* 0xffffffffff087424 */ /* 0x000fe400078e00ff */
[----:B------:R-:W-:Y:S01]  /*68d0*/  IMAD.IADD R5, R7, 0x1, R5 ;  /* 0x0000000107057824 */ /* 0x000fe200078e0205 */
[----:B------:R-:W4:Y:S01]  /*68e0*/  LDC R20, c[0x0][0x608] ;  /* 0x00018200ff147b82 */ /* 0x000f220000000800 */
[----:B------:R-:W-:-:S02]  /*68f0*/  I2FP.F32.U32 R7, R3 ;  /* 0x0000000300077245 */ /* 0x000fc40000201000 */
[----:B0-----:R-:W-:-:S03]  /*6900*/  ISETP.NE.U32.AND P0, PT, R22, RZ, PT ;  /* 0x000000ff1600720c */ /* 0x001fc60003f05070 */
[----:B------:R-:W-:Y:S01]  /*6910*/  FMUL R7, R7, UR4 ;  /* 0x0000000407077c20 */ /* 0x000fe20008400000 */
[----:B------:R-:W-:Y:S01]  /*6920*/  ISETP.NE.AND.EX P0, PT, R23, RZ, PT, P0 ;  /* 0x000000ff1700720c */ /* 0x000fe20003f05300 */
[----:B------:R-:W0:Y:S01]  /*6930*/  LDC R9, c[0x0][0x658] ;  /* 0x00019600ff097b82 */ /* 0x000e220000000800 */
[-C--:B-1----:R-:W-:Y:S01]  /*6940*/  SHF.R.U64 R10, R6, R12.reuse, R5 ;  /* 0x0000000c060a7219 */ /* 0x082fe20000001205 */
[----:B---3--:R-:W-:Y:S01]  /*6950*/  IMAD.MOV R6, RZ, RZ, -R11 ;  /* 0x000000ffff067224 */ /* 0x008fe200078e0a0b */
[----:B------:R-:W-:Y:S02]  /*6960*/  SHF.R.U32.HI R5, RZ, R12, R5 ;  /* 0x0000000cff057219 */ /* 0x000fe40000011605 */
[----:B------:R1:W3:Y:S03]  /*6970*/  F2I.U32.TRUNC.NTZ R12, R7 ;  /* 0x00000007000c7305 */ /* 0x0002e6000020f000 */
[----:B------:R-:W1:Y:S01]  /*6980*/  LDC R14, c[0x0][0x148] ;  /* 0x00005200ff0e7b82 */ /* 0x000e620000000800 */
[----:B--2---:R-:W-:-:S02]  /*6990*/  IMAD R31, R13, R6, R4 ;  /* 0x000000060d1f7224 */ /* 0x004fc400078e0204 */
[----:B------:R-:W-:-:S05]  /*69a0*/  IMAD.MOV.U32 R6, RZ, RZ, 0x1 ;  /* 0x00000001ff067424 */ /* 0x000fca00078e00ff */
[----:B------:R-:W2:Y:S01]  /*69b0*/  LDC R21, c[0x0][0x600] ;  /* 0x00018000ff157b82 */ /* 0x000ea20000000800 */
[-CC-:B----4-:R-:W-:Y:S02]  /*69c0*/  SHF.R.U64 R13, R10, R20.reuse, R5.reuse ;  /* 0x000000140a0d7219 */ /* 0x190fe40000001205 */
[----:B------:R-:W-:-:S05]  /*69d0*/  SHF.R.U32.HI R4, RZ, R20, R5 ;  /* 0x00000014ff047219 */ /* 0x000fca0000011605 */
[----:B------:R-:W4:Y:S01]  /*69e0*/  LDC R24, c[0x0][0x648] ;  /* 0x00019200ff187b82 */ /* 0x000f220000000800 */
[-CC-:B0-----:R-:W-:Y:S02]  /*69f0*/  SHF.R.U64 R15, R13, R9.reuse, R4.reuse ;  /* 0x000000090d0f7219 */ /* 0x181fe40000001204 */
[-C--:B------:R-:W-:Y:S02]  /*6a00*/  SHF.L.U32 R8, R8, R9.reuse, RZ ;  /* 0x0000000908087219 */ /* 0x080fe400000006ff */
[-C--:B------:R-:W-:Y:S01]  /*6a10*/  SHF.R.U32.HI R5, RZ, R9.reuse, R4 ;  /* 0x00000009ff057219 */ /* 0x080fe20000011604 */
[----:B------:R-:W-:Y:S01]  /*6a20*/  IMAD.MOV.U32 R4, RZ, RZ, R15 ;  /* 0x000000ffff047224 */ /* 0x000fe200078e000f */
[----:B------:R-:W-:Y:S01]  /*6a30*/  SHF.L.U32 R20, R6, R9, RZ ;  /* 0x0000000906147219 */ /* 0x000fe200000006ff */
[----:B------:R-:W0:Y:S01]  /*6a40*/  LDC R25, c[0x0][0x638] ;  /* 0x00018e00ff197b82 */ /* 0x000e220000000800 */
[----:B------:R-:W-:-:S07]  /*6a50*/  LOP3.LUT R26, RZ, R8, RZ, 0x33, !PT ;  /* 0x00000008ff1a7212 */ /* 0x000fce00078e33ff */
[----:B------:R-:W0:Y:S01]  /*6a60*/  LDC R27, c[0x0][0x610] ;  /* 0x00018400ff1b7b82 */ /* 0x000e220000000800 */
[----:B-1-3--:R-:W-:Y:S05]  /*6a70*/  @!P0 BRA `(.L_x_113) ;  /* 0x0000000000288947 */ /* 0x00afea0003800000 */
[----:B------:R-:W1:Y:S02]  /*6a80*/  LDC R4, c[0x0][0x64c] ;  /* 0x00019300ff047b82 */ /* 0x000e640000000800 */
[----:B-1----:R-:W-:-:S05]  /*6a90*/  IADD3 R9, P0, R15, R4, RZ ;  /* 0x000000040f097210 */ /* 0x002fca0007f1e0ff */
        /* <DEDUP_REMOVED lines=8> */
.L_x_113:
[----:B------:R-:W-:Y:S01]  /*6b20*/  ISETP.NE.AND P0, PT, R2, 0x1, PT ;  /* 0x000000010200780c */ /* 0x000fe20003f05270 */
[----:B--2---:R-:W-:Y:S01]  /*6b30*/  VIADD R7, R21, 0xffffffff ;  /* 0xffffffff15077836 */ /* 0x004fe20000000000 */
[----:B----4-:R-:W-:Y:S01]  /*6b40*/  SHF.R.U64 R5, R4, R24, R5 ;  /* 0x0000001804057219 */ /* 0x010fe20000001205 */
[----:B------:R-:W-:Y:S01]  /*6b50*/  IMAD.MOV R12, RZ, RZ, -R12 ;  /* 0x000000ffff0c7224 */ /* 0x000fe200078e0a0c */
[----:B------:R-:W-:Y:S02]  /*6b60*/  LOP3.LUT R4, R13, R26, RZ, 0xc0, !PT ;  /* 0x0000001a0d047212 */ /* 0x000fe400078ec0ff */
[----:B------:R-:W-:Y:S01]  /*6b70*/  LOP3.LUT R10, R10, R7, RZ, 0xc0, !PT ;  /* 0x000000070a0a7212 */ /* 0x000fe200078ec0ff */
[----:B------:R-:W-:Y:S02]  /*6b80*/  IMAD.MOV R6, RZ, RZ, -R5 ;  /* 0x000000ffff067224 */ /* 0x000fe400078e0a05 */
[----:B------:R-:W-:-:S04]  /*6b90*/  IMAD R4, R20, R5, R4 ;  /* 0x0000000514047224 */ /* 0x000fc800078e0204 */
[----:B------:R-:W-:Y:S02]  /*6ba0*/  @P0 IMAD R31, R14, R12, R3 ;  /* 0x0000000c0e1f0224 */ /* 0x000fe400078e0203 */
[----:B0-----:R-:W-:Y:S02]  /*6bb0*/  IMAD R3, R6, R25, R15 ;  /* 0x0000001906037224 */ /* 0x001fe400078e020f */
[----:B------:R-:W-:Y:S02]  /*6bc0*/  IMAD R31, R4, R27, R31 ;  /* 0x0000001b041f7224 */ /* 0x000fe400078e021f */
[----:B------:R-:W-:Y:S02]  /*6bd0*/  IMAD R4, R3, R21, R10 ;  /* 0x0000001503047224 */ /* 0x000fe400078e020a */
[----:B------:R-:W-:-:S03]  /*6be0*/  IMAD.MOV.U32 R6, RZ, RZ, 0x1 ;  /* 0x00000001ff067424 */ /* 0x000fc600078e00ff */
[----:B------:R-:W-:Y:S02]  /*6bf0*/  SEL R30, R4, R31, !P0 ;  /* 0x0000001f041e7207 */ /* 0x000fe40004000000 */
[----:B------:R-:W-:-:S07]  /*6c00*/  SEL R31, R31, R4, !P0 ;  /* 0x000000041f1f7207 */ /* 0x000fce0004000000 */
.L_x_111:
[----:B------:R-:W-:-:S08]  /*6c10*/  NOP ;  /* 0x0000000000007918 */ /* 0x000fd00000000000 */
[----:B------:R-:W0:-:S00]  /*6c20*/  USETMAXREG.DEALLOC.CTAPOOL 0x28 ;  /* 0x00000028000079c8 */ /* 0x000e0000080e0500 */
[----:B0-----:R-:W-:-:S13]  /*6c30*/  ISETP.NE.AND P0, PT, R0, RZ, PT ;  /* 0x000000ff0000720c */ /* 0x001fda0003f05270 */
[----:B------:R-:W-:Y:S05]  /*6c40*/  @P0 EXIT ;  /* 0x000000000000094d */ /* 0x000fea0003800000 */
[----:B------:R-:W-:Y:S01]  /*6c50*/  LOP3.LUT P0, RZ, R6, 0xff, RZ, 0xc0, !PT ;  /* 0x000000ff06ff7812 */ /* 0x000fe2000780c0ff */
[----:B------:R-:W-:Y:S02]  /*6c60*/  IMAD.MOV.U32 R27, RZ, RZ, 0x1 ;  /* 0x00000001ff1b7424 */ /* 0x000fe400078e00ff */
[----:B------:R-:W-:-:S10]  /*6c70*/  IMAD.MOV.U32 R28, RZ, RZ, RZ ;  /* 0x000000ffff1c7224 */ /* 0x000fd400078e00ff */
[----:B------:R-:W-:Y:S05]  /*6c80*/  @!P0 BRA `(.L_x_114) ;  /* 0x0000000c00fc8947 */ /* 0x000fea0003800000 */
[----:B------:R-:W0:Y:S01]  /*6c90*/  LDC R0, c[0x0][0x28c] ;  /* 0x0000a300ff007b82 */ /* 0x000e220000000800 */
[----:B------:R-:W-:Y:S01]  /*6ca0*/  ULDC UR41, c[0x0][0x658] ;  /* 0x0001960000297ab9 */ /* 0x000fe20000000800 */
[----:B------:R-:W-:Y:S01]  /*6cb0*/  UMOV UR5, 0xffffffff ;  /* 0xffffffff00057882 */ /* 0x000fe20000000000 */
[----:B------:R-:W-:Y:S01]  /*6cc0*/  ULDC UR4, c[0x0][0xc] ;  /* 0x0000030000047ab9 */ /* 0x000fe20000000800 */
[----:B------:R-:W-:Y:S01]  /*6cd0*/  USHF.L.U32 UR42, UR5, UR41, URZ ;  /* 0x00000029052a7299 */ /* 0x000fe2000800063f */
[C---:B------:R-:W-:Y:S01]  /*6ce0*/  LOP3.LUT P1, RZ, R18.reuse, 0x7f, RZ, 0xc0, !PT ;  /* 0x0000007f12ff7812 */ /* 0x040fe2000782c0ff */
[----:B------:R-:W-:Y:S01]  /*6cf0*/  UMOV UR6, 0x1 ;  /* 0x0000000100067882 */ /* 0x000fe20000000000 */
[----:B------:R-:W-:Y:S01]  /*6d00*/  LOP3.LUT P0, RZ, R18, 0x1f, RZ, 0xc0, !PT ;  /* 0x0000001f12ff7812 */ /* 0x000fe2000780c0ff */
[----:B------:R-:W-:Y:S01]  /*6d10*/  ULDC UR5, c[0x0][0x10] ;  /* 0x0000040000057ab9 */ /* 0x000fe20000000800 */
[----:B------:R-:W-:Y:S01]  /*6d20*/  USHF.L.U32 UR41, UR6, UR41, URZ ;  /* 0x0000002906297299 */ /* 0x000fe2000800063f */
[----:B------:R-:W-:Y:S01]  /*6d30*/  BSSY B7, `(.L_x_114) ;  /* 0x00000f4000077945 */ /* 0x000fe20003800000 */
[----:B------:R-:W-:Y:S01]  /*6d40*/  UIMAD.WIDE.U32 UR4, UR4, UR5, URZ ;  /* 0x00000005040472a5 */ /* 0x000fe2000f8e003f */
[----:B------:R-:W-:Y:S01]  /*6d50*/  PLOP3.LUT P0, PT, P0, P1, PT, 0x8a, 0x0 ;  /* 0x000000000000781c */ /* 0x000fe20000703172 */
[----:B------:R-:W-:Y:S01]  /*6d60*/  ULDC UR6, c[0x0][0x14] ;  /* 0x0000050000067ab9 */ /* 0x000fe20000000800 */
[----:B------:R-:W-:Y:S01]  /*6d70*/  P2R R4, PR, RZ, 0x2 ;  /* 0x00000002ff047803 */ /* 0x000fe20000000000 */
[----:B------:R-:W-:Y:S01]  /*6d80*/  UIMAD.WIDE.U32 UR38, UR4, UR6, URZ ;  /* 0x00000006042672a5 */ /* 0x000fe2000f8e003f */
[----:B------:R-:W-:Y:S01]  /*6d90*/  IMAD.MOV.U32 R24, RZ, RZ, 0x1 ;  /* 0x00000001ff187424 */ /* 0x000fe200078e00ff */
[----:B------:R-:W-:Y:S01]  /*6da0*/  UIMAD UR43, UR5, UR6, URZ ;  /* 0x00000006052b72a4 */ /* 0x000fe2000f8e023f */
[----:B------:R-:W-:Y:S01]  /*6db0*/  LOP3.LUT R26, R19, 0x2, RZ, 0xfc, !PT ;  /* 0x00000002131a7812 */ /* 0x000fe200078efcff */
[----:B------:R-:W-:Y:S01]  /*6dc0*/  IMAD.MOV.U32 R27, RZ, RZ, 0x1 ;  /* 0x00000001ff1b7424 */ /* 0x000fe200078e00ff */
[----:B------:R-:W-:Y:S01]  /*6dd0*/  P2R R32, PR, RZ, 0x1 ;  /* 0x00000001ff207803 */ /* 0x000fe20000000000 */
[----:B------:R-:W-:Y:S01]  /*6de0*/  IMAD.MOV.U32 R28, RZ, RZ, RZ ;  /* 0x000000ffff1c7224 */ /* 0x000fe200078e00ff */
[----:B------:R-:W-:Y:S01]  /*6df0*/  ULDC UR40, c[0x0][0x600] ;  /* 0x0001800000287ab9 */ /* 0x000fe20000000800 */
[----:B------:R-:W-:Y:S01]  /*6e00*/  ULOP3.LUT UR42, URZ, UR42, URZ, 0x33, !UPT ;  /* 0x0000002a3f2a7292 */ /* 0x000fe2000f8e333f */
[----:B0-----:R-:W-:Y:S01]  /*6e10*/  VIADD R0, R0, 0x7f ;  /* 0x0000007f00007836 */ /* 0x001fe20000000000 */
[----:B------:R-:W-:-:S02]  /*6e20*/  UIADD3 UR40, UR40, -0x1, URZ ;  /* 0xffffffff28287890 */ /* 0x000fc4000fffe03f */
[----:B------:R-:W-:Y:S02]  /*6e30*/  UIADD3 UR43, UR39, UR43, URZ ;  /* 0x0000002b272b7290 */ /* 0x000fe4000fffe03f */
[----:B------:R-:W-:Y:S01]  /*6e40*/  SHF.R.S32.HI R3, RZ, 0x1f, R0 ;  /* 0x0000001fff037819 */ /* 0x000fe20000011400 */
[----:B------:R-:W-:-:S03]  /*6e50*/  ULDC.64 UR36, c[0x0][0x198] ;  /* 0x0000660000247ab9 */ /* 0x000fc60000000a00 */
[----:B------:R-:W-:-:S04]  /*6e60*/  LEA.HI R3, R3, R0, RZ, 0x7 ;  /* 0x0000000003037211 */ /* 0x000fc800078f38ff */
[----:B------:R-:W-:-:S05]  /*6e70*/  SHF.R.S32.HI R25, RZ, 0x7, R3 ;  /* 0x00000007ff197819 */ /* 0x000fca0000011403 */
[----:B------:R-:W-:-:S07]  /*6e80*/  VIADD R23, R25, 0x1 ;  /* 0x0000000119177836 */ /* 0x000fce0000000000 */
.L_x_128:
[----:B------:R-:W-:-:S03]  /*6e90*/  UMOV UR4, 0xffffffff ;  /* 0xffffffff00047882 */ /* 0x000fc60000000000 */
[----:B------:R-:W-:Y:S05]  /*6ea0*/  BRA.DIV UR4, `(.L_x_115) ;  /* 0x0000001604407947 */ /* 0x000fea000b800000 */
[----:B------:R-:W-:-:S13]  /*6eb0*/  ELECT P6, URZ, PT ;  /* 0x00000000003f782f */ /* 0x000fda00038c0000 */
.L_x_146:
[----:B------:R-:W-:Y:S04]  /*6ec0*/  BSSY B6, `(.L_x_116) ;  /* 0x0000069000067945 */ /* 0x000fe80003800000 */
[----:B------:R-:W-:Y:S05]  /*6ed0*/  @!P6 BRA `(.L_x_117) ;  /* 0x00000004009ce947 */ /* 0x000fea0003800000 */
[----:B------:R-:W0:Y:S01]  /*6ee0*/  S2R R3, SR_CgaCtaId ;  /* 0x0000000000037919 */ /* 0x000e220000008800 */
[----:B------:R-:W-:-:S04]  /*6ef0*/  MOV R22, 0x400 ;  /* 0x0000040000167802 */ /* 0x000fc80000000f00 */
[----:B0-----:R-:W-:-:S05]  /*6f00*/  LEA R22, R3, R22, 0x18 ;  /* 0x0000001603167211 */ /* 0x001fca00078ec0ff */
[----:B------:R-:W-:-:S05]  /*6f10*/  VIADD R0, R22, 0x800 ;  /* 0x0000080016007836 */ /* 0x000fca0000000000 */
[----:B------:R-:W-:-:S13]  /*6f20*/  LOP3.LUT P0, RZ, R0, 0x1bf, RZ, 0xc0, !PT ;  /* 0x000001bf00ff7812 */ /* 0x000fda000780c0ff */
[----:B------:R-:W-:Y:S05]  /*6f30*/  @!P0 BRA `(.L_x_118) ;  /* 0x0000000000408947 */ /* 0x000fea0003800000 */
[----:B------:R-:W-:Y:S01]  /*6f40*/  MOV R14, 0x0 ;  /* 0x00000000000e7802 */ /* 0x000fe20000000f00 */
[----:B------:R-:W-:Y:S01]  /*6f50*/  ULDC.64 UR4, c[0x4][0x70] ;  /* 0x01001c0000047ab9 */ /* 0x000fe20000000a00 */
[----:B------:R-:W-:Y:S01]  /*6f60*/  ULDC.64 UR6, c[0x4][0x8] ;  /* 0x0100020000067ab9 */ /* 0x000fe20000000a00 */
[----:B------:R-:W-:Y:S02]  /*6f70*/  IMAD.U32 R4, RZ, RZ, UR4 ;  /* 0x00000004ff047e24 */ /* 0x000fe4000f8e00ff */
[----:B------:R-:W-:Y:S01]  /*6f80*/  IMAD.U32 R5, RZ, RZ, UR5 ;  /* 0x00000005ff057e24 */ /* 0x000fe2000f8e00ff */
[----:B------:R-:W0:Y:S01]  /*6f90*/  LDC.64 R14, c[0x4][R14] ;  /* 0x010000000e0e7b82 */ /* 0x000e220000000a00 */
[----:B------:R-:W-:Y:S01]  /*6fa0*/  ULDC.64 UR4, c[0x4][0x78] ;  /* 0x01001e0000047ab9 */ /* 0x000fe20000000a00 */
[----:B------:R-:W-:Y:S02]  /*6fb0*/  IMAD.U32 R10, RZ, RZ, UR6 ;  /* 0x00000006ff0a7e24 */ /* 0x000fe4000f8e00ff */
[----:B------:R-:W-:-:S02]  /*6fc0*/  IMAD.U32 R6, RZ, RZ, UR4 ;  /* 0x00000004ff067e24 */ /* 0x000fc4000f8e00ff */
[----:B------:R-:W-:Y:S02]  /*6fd0*/  IMAD.U32 R7, RZ, RZ, UR5 ;  /* 0x00000005ff077e24 */ /* 0x000fe4000f8e00ff */
[----:B------:R-:W-:Y:S02]  /*6fe0*/  IMAD.U32 R11, RZ, RZ, UR7 ;  /* 0x00000007ff0b7e24 */ /* 0x000fe4000f8e00ff */
[----:B------:R-:W-:Y:S02]  /*6ff0*/  IMAD.MOV.U32 R8, RZ, RZ, 0x70 ;  /* 0x00000070ff087424 */ /* 0x000fe400078e00ff */
[----:B------:R-:W-:Y:S02]  /*7000*/  IMAD.MOV.U32 R12, RZ, RZ, 0x1 ;  /* 0x00000001ff0c7424 */ /* 0x000fe400078e00ff */
[----:B------:R-:W-:-:S07]  /*7010*/  IMAD.MOV.U32 R13, RZ, RZ, RZ ;  /* 0x000000ffff0d7224 */ /* 0x000fce00078e00ff */
[----:B------:R-:W-:-:S07]  /*7020*/  LEPC R20, `(.L_x_118) ;  /* 0x000000001014794e */ /* 0x000fce0000000000 */
[----:B0-----:R-:W-:Y:S05]  /*7030*/  CALL.ABS.NOINC R14 ;  /* 0x000000000e007343 */ /* 0x001fea0003c00000 */
.L_x_118:
        /* <DEDUP_REMOVED lines=19> */
.L_x_119:
[----:B------:R-:W0:Y:S02]  /*7170*/  LDC R0, c[0x0][0x28c] ;  /* 0x0000a300ff007b82 */ /* 0x000e240000000800 */
[----:B0-----:R-:W-:-:S13]  /*7180*/  ISETP.GE.AND P0, PT, R0, 0x1, PT ;  /* 0x000000010000780c */ /* 0x001fda0003f06270 */
[----:B------:R-:W-:Y:S05]  /*7190*/  @!P0 BRA `(.L_x_117) ;  /* 0x0000000000ec8947 */ /* 0x000fea0003800000 */
[----:B------:R-:W-:Y:S02]  /*71a0*/  IMAD.SHL.U32 R31, R31, 0x80, RZ ;  /* 0x000000801f1f7824 */ /* 0x000fe400078e00ff */
[----:B------:R-:W-:Y:S02]  /*71b0*/  IMAD.SHL.U32 R30, R30, 0x40, RZ ;  /* 0x000000401e1e7824 */ /* 0x000fe400078e00ff */
[----:B------:R-:W-:Y:S02]  /*71c0*/  IMAD.MOV.U32 R8, RZ, RZ, RZ ;  /* 0x000000ffff087224 */ /* 0x000fe400078e00ff */
[----:B------:R-:W-:Y:S02]  /*71d0*/  IMAD.MOV.U32 R0, RZ, RZ, R23 ;  /* 0x000000ffff007224 */ /* 0x000fe400078e0017 */
[----:B------:R-:W-:Y:S02]  /*71e0*/  IMAD.MOV.U32 R3, RZ, RZ, R27 ;  /* 0x000000ffff037224 */ /* 0x000fe400078e001b */
[----:B------:R-:W-:-:S02]  /*71f0*/  IMAD.MOV.U32 R5, RZ, RZ, R28 ;  /* 0x000000ffff057224 */ /* 0x000fc400078e001c */
[----:B------:R-:W-:-:S07]  /*7200*/  VIADD R9, R31, 0x40 ;  /* 0x000000401f097836 */ /* 0x000fce0000000000 */
.L_x_123:
[----:B------:R-:W-:Y:S01]  /*7210*/  IMAD R7, R5, 0x8, R22 ;  /* 0x0000000805077824 */ /* 0x000fe200078e0216 */
[----:B------:R-:W-:Y:S02]  /*7220*/  SHF.L.U32 R4, R3, 0x1f, RZ ;  /* 0x0000001f03047819 */ /* 0x000fe400000006ff */
[----:B------:R-:W-:Y:S02]  /*7230*/  LOP3.LUT P1, RZ, R18, 0x7f, RZ, 0xc0, !PT ;  /* 0x0000007f12ff7812 */ /* 0x000fe4000782c0ff */
[----:B------:R-:W0:Y:S11]  /*7240*/  SYNCS.PHASECHK.TRANS64.TRYWAIT P0, [R7+URZ+0x48], R4 ;  /* 0x00004804070075a7 */ /* 0x000e36000800017f */
[----:B------:R-:W1:Y:S01]  /*7250*/  @!P1 LDC R6, c[0x0][0x500] ;  /* 0x00014000ff069b82 */ /* 0x000e620000000800 */
[----:B0-----:R-:W-:Y:S05]  /*7260*/  @!P0 BRA `(.L_x_120) ;  /* 0x0000001000708947 */ /* 0x001fea0003800000 */
.L_x_147:
[----:B------:R-:W-:Y:S02]  /*7270*/  LOP3.LUT P0, RZ, R18, 0x7f, RZ, 0xc0, !PT ;  /* 0x0000007f12ff7812 */ /* 0x000fe4000780c0ff */
[----:B0-----:R-:W-:-:S11]  /*7280*/  PRMT R4, R26, 0x9910, RZ ;  /* 0x000099101a047816 */ /* 0x001fd600000000ff */
[----:B-1----:R0:W-:Y:S01]  /*7290*/  @!P0 SYNCS.ARRIVE.TRANS64 RZ, [R7+URZ], R6 ;  /* 0x0000000607ff89a7 */ /* 0x0021e2000800003f */
[----:B------:R-:W-:-:S13]  /*72a0*/  ISETP.NE.AND P0, PT, R4, 0x2, PT ;  /* 0x000000020400780c */ /* 0x000fda0003f05270 */
[----:B0-----:R-:W-:Y:S05]  /*72b0*/  @P0 BRA `(.L_x_121) ;  /* 0x0000000000040947 */ /* 0x001fea0003800000 */
[----:B------:R-:W-:Y:S01]  /*72c0*/  BPT.TRAP 0x1 ;  /* 0x000000040000795c */ /* 0x000fe20000300000 */
.L_x_121:
[----:B------:R-:W-:-:S13]  /*72d0*/  ISETP.NE.AND P0, PT, R32, RZ, PT ;  /* 0x000000ff2000720c */ /* 0x000fda0003f05270 */
[----:B------:R-:W-:Y:S05]  /*72e0*/  @P0 BRA `(.L_x_122) ;  /* 0x0000000000040947 */ /* 0x000fea0003800000 */
[----:B------:R-:W-:Y:S01]  /*72f0*/  BPT.TRAP 0x1 ;  /* 0x000000040000795c */ /* 0x000fe20000300000 */
.L_x_122:
[--C-:B------:R-:W-:Y:S01]  /*7300*/  IMAD R4, R5, 0x4000, R22.reuse ;  /* 0x0000400005047824 */ /* 0x100fe200078e0216 */
[----:B------:R-:W-:Y:S01]  /*7310*/  R2UR UR25, R7 ;  /* 0x00000000071972ca */ /* 0x000fe200000e0000 */
[----:B------:R-:W-:Y:S01]  /*7320*/  VIADD R0, R0, 0xffffffff ;  /* 0xffffffff00007836 */ /* 0x000fe20000000000 */
[----:B------:R-:W-:Y:S01]  /*7330*/  R2UR UR27, R8 ;  /* 0x00000000081b72ca */ /* 0x000fe200000e0000 */
[----:B------:R-:W-:Y:S01]  /*7340*/  UIADD3 UR4, UP0, UR36, 0xf0, URZ ;  /* 0x000000f024047890 */ /* 0x000fe2000ff1e03f */
[----:B------:R-:W-:Y:S01]  /*7350*/  R2UR UR16, R4 ;  /* 0x00000000041072ca */ /* 0x000fe200000e0000 */
[----:B------:R-:W-:Y:S01]  /*7360*/  IMAD R4, R5, 0x2000, R22 ;  /* 0x0000200005047824 */ /* 0x000fe200078e0216 */
[----:B------:R-:W-:Y:S01]  /*7370*/  R2UR UR28, R29 ;  /* 0x000000001d1c72ca */ /* 0x000fe200000e0000 */
[----:B------:R-:W-:Y:S01]  /*7380*/  UIADD3 UR14, UP1, UR36, 0x1f0, URZ ;  /* 0x000001f0240e7890 */ /* 0x000fe2000ff3e03f */
[----:B------:R-:W-:Y:S01]  /*7390*/  R2UR UR26, R31 ;  /* 0x000000001f1a72ca */ /* 0x000fe200000e0000 */
[----:B------:R-:W-:Y:S01]  /*73a0*/  UIADD3.X UR5, URZ, UR37, URZ, UP0, !UPT ;  /* 0x000000253f057290 */ /* 0x000fe200087fe43f */
[----:B------:R-:W-:Y:S01]  /*73b0*/  R2UR UR8, R4 ;  /* 0x00000000040872ca */ /* 0x000fe200000e0000 */
[----:B------:R-:W-:Y:S01]  /*73c0*/  VIADD R5, R5, 0x1 ;  /* 0x0000000105057836 */ /* 0x000fe20000000000 */
[----:B------:R-:W-:Y:S01]  /*73d0*/  R2UR UR18, R9 ;  /* 0x00000000091272ca */ /* 0x000fe200000e0000 */
[----:B------:R-:W-:Y:S01]  /*73e0*/  UIADD3.X UR15, URZ, UR37, URZ, UP1, !UPT ;  /* 0x000000253f0f7290 */ /* 0x000fe20008ffe43f */
[----:B------:R-:W-:Y:S01]  /*73f0*/  R2UR UR11, R30 ;  /* 0x000000001e0b72ca */ /* 0x000fe200000e0000 */
[----:B------:R-:W-:Y:S01]  /*7400*/  UMOV UR6, 0x0 ;  /* 0x0000000000067882 */ /* 0x000fe20000000000 */
[----:B------:R-:W-:Y:S01]  /*7410*/  ISETP.GT.AND P1, PT, R0, 0x1, PT ;  /* 0x000000010000780c */ /* 0x000fe20003f24270 */
[----:B------:R-:W-:Y:S01]  /*7420*/  UIADD3 UR24, UR16, 0x800, URZ ;  /* 0x0000080010187890 */ /* 0x000fe2000fffe03f */
[----:B------:R-:W-:Y:S01]  /*7430*/  ISETP.NE.AND P0, PT, R5, 0x9, PT ;  /* 0x000000090500780c */ /* 0x000fe20003f05270 */
[----:B------:R-:W-:Y:S01]  /*7440*/  UIADD3 UR16, UR16, 0x2800, URZ ;  /* 0x0000280010107890 */ /* 0x000fe2000fffe03f */
[----:B------:R-:W-:Y:S01]  /*7450*/  VIADD R8, R8, 0x80 ;  /* 0x0000008008087836 */ /* 0x000fe20000000000 */
[----:B------:R-:W-:Y:S01]  /*7460*/  UMOV UR7, 0x10000000 ;  /* 0x1000000000077882 */ /* 0x000fe20000000000 */
[----:B------:R-:W-:Y:S01]  /*7470*/  UMOV UR17, UR25 ;  /* 0x0000001900117c82 */ /* 0x000fe20008000000 */
[----:B------:R-:W-:Y:S01]  /*7480*/  UIADD3 UR8, UR8, 0x24800, URZ ;  /* 0x0002480008087890 */ /* 0x000fe2000fffe03f */
[----:B------:R-:W-:Y:S01]  /*7490*/  SEL R4, RZ, 0x1, P0 ;  /* 0x00000001ff047807 */ /* 0x000fe20000000000 */
[----:B------:R-:W-:Y:S01]  /*74a0*/  UMOV UR19, UR27 ;  /* 0x0000001b00137c82 */ /* 0x000fe20008000000 */
[----:B------:R-:W-:Y:S01]  /*74b0*/  UMOV UR20, UR28 ;  /* 0x0000001c00147c82 */ /* 0x000fe20008000000 */
[----:B------:R0:W-:Y:S01]  /*74c0*/  UTMALDG.3D [UR24], [UR4], desc[UR6] ;  /* 0x00000618040075b4 */ /* 0x0001e20008011000 */
[----:B------:R-:W-:Y:S01]  /*74d0*/  UMOV UR9, UR25 ;  /* 0x0000001900097c82 */ /* 0x000fe20008000000 */
[----:B------:R-:W-:Y:S01]  /*74e0*/  UMOV UR10, UR27 ;  /* 0x0000001b000a7c82 */ /* 0x000fe20008000000 */
[----:B------:R-:W-:Y:S01]  /*74f0*/  UMOV UR12, UR28 ;  /* 0x0000001c000c7c82 */ /* 0x000fe20008000000 */
[----:B------:R-:W-:-:S02]  /*7500*/  LOP3.LUT R3, R3, R4, RZ, 0x3c, !PT ;  /* 0x0000000403037212 */ /* 0x000fc400078e3cff */
[----:B------:R-:W-:Y:S01]  /*7510*/  SEL R5, R5, RZ, P0 ;  /* 0x000000ff05057207 */ /* 0x000fe20000000000 */
[----:B------:R0:W-:Y:S01]  /*7520*/  UTMALDG.3D [UR16], [UR4], desc[UR6] ;  /* 0x00000610040075b4 */ /* 0x0001e20008011000 */
[----:B------:R0:W-:Y:S02]  /*7530*/  UTMALDG.3D [UR8], [UR14], desc[UR6] ;  /* 0x000006080e0075b4 */ /* 0x0001e40008011000 */
[----:B0-----:R-:W-:Y:S05]  /*7540*/  @P1 BRA `(.L_x_123) ;  /* 0xfffffffc00301947 */ /* 0x001fea000383ffff */
.L_x_117:
[----:B------:R-:W-:Y:S05]  /*7550*/  BSYNC B6 ;  /* 0x0000000000067941 */ /* 0x000fea0003800000 */
.L_x_116:
[----:B------:R-:W-:Y:S01]  /*7560*/  LOP3.LUT P1, RZ, R24, 0xff, RZ, 0xc0, !PT ;  /* 0x000000ff18ff7812 */ /* 0x000fe2000782c0ff */
[----:B------:R-:W-:Y:S01]  /*7570*/  IMAD.IADD R3, R25, 0x1, R28 ;  /* 0x0000000119037824 */ /* 0x000fe200078e021c */
[----:B------:R-:W-:Y:S01]  /*7580*/  IADD3 R16, P2, R16, UR38, RZ ;  /* 0x0000002610107c10 */ /* 0x000fe2000ff5e0ff */
[----:B------:R-:W-:Y:S01]  /*7590*/  ULDC.64 UR4, c[0x0][0x650] ;  /* 0x0001940000047ab9 */ /* 0x000fe20000000a00 */
[----:B------:R-:W-:Y:S01]  /*75a0*/  BSSY B0, `(.L_x_124) ;  /* 0x000006a000007945 */ /* 0x000fe20003800000 */
[----:B------:R-:W-:Y:S01]  /*75b0*/  IMAD.MOV.U32 R31, RZ, RZ, -0x1 ;  /* 0xffffffffff1f7424 */ /* 0x000fe200078e00ff */
[----:B------:R-:W-:Y:S01]  /*75c0*/  ISETP.GT.U32.AND P0, PT, R3, 0x8, PT ;  /* 0x000000080300780c */ /* 0x000fe20003f04070 */
[----:B------:R-:W-:Y:S01]  /*75d0*/  IMAD.MOV.U32 R30, RZ, RZ, -0x1 ;  /* 0xffffffffff1e7424 */ /* 0x000fe200078e00ff */
[----:B------:R-:W-:Y:S01]  /*75e0*/  IADD3.X R17, R17, UR43, RZ, P2, !PT ;  /* 0x0000002b11117c10 */ /* 0x000fe200097fe4ff */
[----:B------:R-:W-:Y:S01]  /*75f0*/  IMAD.MOV.U32 R29, RZ, RZ, -0x1 ;  /* 0xffffffffff1d7424 */ /* 0x000fe200078e00ff */
[----:B------:R-:W-:-:S02]  /*7600*/  ISETP.LT.U32.AND P0, PT, R25, 0x9, P0 ;  /* 0x000000091900780c */ /* 0x000fc40000701070 */
[----:B------:R-:W-:Y:S01]  /*7610*/  PRMT R24, RZ, 0x7610, R24 ;  /* 0x00007610ff187816 */ /* 0x000fe20000000018 */
[----:B------:R-:W0:Y:S01]  /*7620*/  @P1 S2R R5, SR_CgaCtaId ;  /* 0x0000000000051919 */ /* 0x000e220000008800 */
[----:B------:R-:W-:-:S04]  /*7630*/  @P1 MOV R0, 0x400 ;  /* 0x0000040000001802 */ /* 0x000fc80000000f00 */
[----:B0-----:R-:W-:Y:S01]  /*7640*/  @P1 LEA R0, R5, R0, 0x18 ;  /* 0x0000000005001211 */ /* 0x001fe200078ec0ff */
[----:B------:R-:W-:-:S03]  /*7650*/  IMAD.WIDE.U32 R4, R3, 0x38e38e39, RZ ;  /* 0x38e38e3903047825 */ /* 0x000fc600078e00ff */
[----:B------:R0:W-:Y:S01]  /*7660*/  @P1 SYNCS.ARRIVE.TRANS64.A1T0 RZ, [R0+URZ+0xa8], RZ ;  /* 0x0000a8ff00ff19a7 */ /* 0x0001e2000810003f */
[----:B------:R-:W-:Y:S02]  /*7670*/  ISETP.GE.U32.AND P1, PT, R25, 0x9, PT ;  /* 0x000000091900780c */ /* 0x000fe40003f26070 */
[----:B------:R-:W-:Y:S02]  /*7680*/  SHF.R.U32.HI R4, RZ, 0x1, R5 ;  /* 0x00000001ff047819 */ /* 0x000fe40000011605 */
[----:B0-----:R-:W-:-:S03]  /*7690*/  SEL R0, RZ, 0x1, !P0 ;  /* 0x00000001ff007807 */ /* 0x001fc60004000000 */
[----:B------:R-:W-:Y:S01]  /*76a0*/  IMAD R28, R4, -0x9, R3 ;  /* 0xfffffff7041c7824 */ /* 0x000fe200078e0203 */
[----:B------:R-:W-:Y:S02]  /*76b0*/  ISETP.GE.U32.AND P0, PT, R16, UR4, PT ;  /* 0x0000000410007c0c */ /* 0x000fe4000bf06070 */
[----:B------:R-:W-:Y:S02]  /*76c0*/  LOP3.LUT R27, R27, R0, RZ, 0x3c, !PT ;  /* 0x000000001b1b7212 */ /* 0x000fe400078e3cff */
[----:B------:R-:W-:Y:S02]  /*76d0*/  ISETP.GE.U32.AND.EX P0, PT, R17, UR5, PT, P0 ;  /* 0x0000000511007c0c */ /* 0x000fe4000bf06100 */
[----:B------:R-:W-:Y:S02]  /*76e0*/  @P1 LOP3.LUT R27, R27, 0x1, R4, 0x78, !PT ;  /* 0x000000011b1b1812 */ /* 0x000fe400078e7804 */
[----:B------:R-:W-:-:S09]  /*76f0*/  PRMT R0, RZ, 0x7610, R0 ;  /* 0x00007610ff007816 */ /* 0x000fd20000000000 */
[----:B------:R-:W-:Y:S05]  /*7700*/  @P0 BRA `(.L_x_125) ;  /* 0x00000004004c0947 */ /* 0x000fea0003800000 */
[----:B------:R-:W-:Y:S01]  /*7710*/  ULDC.64 UR4, c[0x0][0x628] ;  /* 0x00018a0000047ab9 */ /* 0x000fe20000000a00 */
[----:B------:R-:W0:Y:S01]  /*7720*/  S2R R10, SR_CTAID.X ;  /* 0x00000000000a7919 */ /* 0x000e220000002500 */
[----:B------:R-:W-:Y:S01]  /*7730*/  ISETP.NE.U32.AND P0, PT, RZ, UR4, PT ;  /* 0x00000004ff007c0c */ /* 0x000fe2000bf05070 */
[----:B------:R-:W-:Y:S01]  /*7740*/  ULDC UR7, c[0x0][0x630] ;  /* 0x00018c0000077ab9 */ /* 0x000fe20000000800 */
[----:B------:R-:W-:Y:S01]  /*7750*/  IMAD.MOV.U32 R4, RZ, RZ, R16 ;  /* 0x000000ffff047224 */ /* 0x000fe200078e0010 */
[----:B------:R-:W1:Y:S01]  /*7760*/  S2R R0, SR_CTAID.Y ;  /* 0x0000000000007919 */ /* 0x000e620000002600 */
[----:B------:R-:W-:Y:S01]  /*7770*/  ISETP.NE.AND.EX P0, PT, RZ, UR5, PT, P0 ;  /* 0x00000005ff007c0c */ /* 0x000fe2000bf05300 */
[----:B------:R-:W-:-:S12]  /*7780*/  IMAD.MOV.U32 R5, RZ, RZ, R17 ;  /* 0x000000ffff057224 */ /* 0x000fd800078e0011 */
[----:B------:R-:W-:Y:S05]  /*7790*/  @!P0 BRA `(.L_x_126) ;  /* 0x0000000000288947 */ /* 0x000fea0003800000 */
[----:B------:R-:W-:Y:S02]  /*77a0*/  ULDC UR6, c[0x0][0x634] ;  /* 0x00018d0000067ab9 */ /* 0x000fe40000000800 */
[----:B------:R-:W-:-:S05]  /*77b0*/  IADD3 R9, P0, R16, UR6, RZ ;  /* 0x0000000610097c10 */ /* 0x000fca000ff1e0ff */
[----:B------:R-:W-:-:S04]  /*77c0*/  IMAD.X R3, RZ, RZ, R17, P0 ;  /* 0x000000ffff037224 */ /* 0x000fc800000e0611 */
[----:B------:R-:W-:-:S04]  /*77d0*/  IMAD.WIDE.U32 R6, R3, UR4, RZ ;  /* 0x0000000403067c25 */ /* 0x000fc8000f8e00ff */
[----:B------:R-:W-:-:S04]  /*77e0*/  IMAD.WIDE.U32 R6, P0, R9, UR5, R6 ;  /* 0x0000000509067c25 */ /* 0x000fc8000f800006 */
[----:B------:R-:W-:-:S04]  /*77f0*/  IMAD.WIDE.U32 R8, R9, UR4, RZ ;  /* 0x0000000409087c25 */ /* 0x000fc8000f8e00ff */
[----:B------:R-:W-:Y:S01]  /*7800*/  IMAD.X R5, RZ, RZ, RZ, P0 ;  /* 0x000000ffff057224 */ /* 0x000fe200000e06ff */
[----:B------:R-:W-:Y:S01]  /*7810*/  IADD3 RZ, P0, R9, R6, RZ ;  /* 0x0000000609ff7210 */ /* 0x000fe20007f1e0ff */
[----:B------:R-:W-:-:S04]  /*7820*/  IMAD.MOV.U32 R4, RZ, RZ, R7 ;  /* 0x000000ffff047224 */ /* 0x000fc800078e0007 */
[----:B------:R-:W-:-:S08]  /*7830*/  IMAD.WIDE.U32.X R4, R3, UR5, R4, P0 ;  /* 0x0000000503047c25 */ /* 0x000fd000080e0404 */
.L_x_126:
[--C-:B------:R-:W-:Y:S01]  /*7840*/  SHF.R.U64 R29, R4, UR7, R5.reuse ;  /* 0x00000007041d7c19 */ /* 0x100fe20008001205 */
[----:B------:R-:W-:Y:S01]  /*7850*/  ULDC.64 UR4, c[0x0][0x620] ;  /* 0x0001880000047ab9 */ /* 0x000fe20000000a00 */
[----:B------:R-:W-:Y:S01]  /*7860*/  SHF.R.U32.HI R3, RZ, UR7, R5 ;  /* 0x00000007ff037c19 */ /* 0x000fe20008011605 */
[----:B------:R-:W2:Y:S01]  /*7870*/  LDC R15, c[0x0][0x144] ;  /* 0x00005100ff0f7b82 */ /* 0x000ea20000000800 */
[----:B------:R-:W-:Y:S01]  /*7880*/  IADD3 R6, P0, RZ, -R29, RZ ;  /* 0x8000001dff067210 */ /* 0x000fe20007f1e0ff */
[----:B------:R-:W-:Y:S01]  /*7890*/  ULDC.64 UR8, c[0x0][0x640] ;  /* 0x0001900000087ab9 */ /* 0x000fe20000000a00 */
[----:B0-----:R-:W-:Y:S01]  /*78a0*/  I2FP.F32.U32 R7, R10 ;  /* 0x0000000a00077245 */ /* 0x001fe20000201000 */
[----:B------:R-:W-:Y:S02]  /*78b0*/  ULDC UR6, c[0x0][0x608] ;  /* 0x0001820000067ab9 */ /* 0x000fe40000000800 */
[----:B------:R-:W-:Y:S01]  /*78c0*/  IMAD.X R3, RZ, RZ, ~R3, P0 ;  /* 0x000000ffff037224 */ /* 0x000fe200000e0e03 */
[----:B------:R-:W-:Y:S01]  /*78d0*/  ISETP.NE.U32.AND P0, PT, RZ, UR8, PT ;  /* 0x00000008ff007c0c */ /* 0x000fe2000bf05070 */
[----:B------:R-:W-:Y:S01]  /*78e0*/  IMAD.WIDE.U32 R4, R6, UR4, R16 ;  /* 0x0000000406047c25 */ /* 0x000fe2000f8e0010 */
[----:B------:R-:W0:Y:S02]  /*78f0*/  LDC R9, c[0x0][0x148] ;  /* 0x00005200ff097b82 */ /* 0x000e240000000800 */
[----:B------:R-:W-:Y:S01]  /*7900*/  ISETP.NE.AND.EX P0, PT, RZ, UR9, PT, P0 ;  /* 0x00000009ff007c0c */ /* 0x000fe2000bf05300 */
[----:B------:R-:W-:Y:S01]  /*7910*/  IMAD R3, R3, UR4, RZ ;  /* 0x0000000403037c24 */ /* 0x000fe2000f8e02ff */
[----:B------:R-:W-:-:S02]  /*7920*/  ULDC UR4, c[0x0][0x150] ;  /* 0x0000540000047ab9 */ /* 0x000fc40000000800 */
[----:B------:R-:W-:Y:S01]  /*7930*/  FMUL R7, R7, UR4 ;  /* 0x0000000407077c20 */ /* 0x000fe20008400000 */
[----:B------:R-:W-:Y:S01]  /*7940*/  IMAD R3, R6, UR5, R3 ;  /* 0x0000000506037c24 */ /* 0x000fe2000f8e0203 */
[----:B------:R-:W-:Y:S01]  /*7950*/  ULDC UR4, c[0x0][0x618] ;  /* 0x0001860000047ab9 */ /* 0x000fe20000000800 */
[----:B------:R-:W-:Y:S02]  /*7960*/  ULDC UR5, c[0x0][0x154] ;  /* 0x0000550000057ab9 */ /* 0x000fe40000000800 */
[----:B------:R-:W-:Y:S01]  /*7970*/  IMAD.IADD R5, R5, 0x1, R3 ;  /* 0x0000000105057824 */ /* 0x000fe200078e0203 */
[----:B------:R-:W3:Y:S04]  /*7980*/  F2I.U32.TRUNC.NTZ R7, R7 ;  /* 0x0000000700077305 */ /* 0x000ee8000020f000 */
[----:B------:R-:W-:-:S02]  /*7990*/  SHF.R.U64 R3, R4, UR4, R5 ;  /* 0x0000000404037c19 */ /* 0x000fc40008001205 */
[----:B-1----:R-:W-:-:S05]  /*79a0*/  I2FP.F32.U32 R4, R0 ;  /* 0x0000000000047245 */ /* 0x002fca0000201000 */
[----:B------:R-:W-:Y:S01]  /*79b0*/  FMUL R12, R4, UR5 ;  /* 0x00000005040c7c20 */ /* 0x000fe20008400000 */
[----:B------:R-:W-:Y:S01]  /*79c0*/  SHF.R.U32.HI R4, RZ, UR4, R5 ;  /* 0x00000004ff047c19 */ /* 0x000fe20008011605 */
[----:B------:R-:W-:Y:S01]  /*79d0*/  ULDC UR4, c[0x0][0x658] ;  /* 0x0001960000047ab9 */ /* 0x000fe20000000800 */
[----:B---3--:R-:W-:Y:S02]  /*79e0*/  IMAD.MOV R7, RZ, RZ, -R7 ;  /* 0x000000ffff077224 */ /* 0x008fe400078e0a07 */
[--C-:B------:R-:W-:Y:S01]  /*79f0*/  SHF.R.U64 R11, R3, UR6, R4.reuse ;  /* 0x00000006030b7c19 */ /* 0x100fe20008001204 */
[----:B------:R-:W1:Y:S01]  /*7a00*/  F2I.U32.TRUNC.NTZ R12, R12 ;  /* 0x0000000c000c7305 */ /* 0x000e62000020f000 */
[----:B------:R-:W-:Y:S01]  /*7a10*/  SHF.R.U32.HI R4, RZ, UR6, R4 ;  /* 0x00000006ff047c19 */ /* 0x000fe20008011604 */
[----:B--2---:R-:W-:-:S03]  /*7a20*/  IMAD R10, R15, R7, R10 ;  /* 0x000000070f0a7224 */ /* 0x004fc600078e020a */
[--C-:B------:R-:W-:Y:S02]  /*7a30*/  SHF.R.U64 R8, R11, UR4, R4.reuse ;  /* 0x000000040b087c19 */ /* 0x100fe40008001204 */
[----:B------:R-:W-:-:S03]  /*7a40*/  SHF.R.U32.HI R13, RZ, UR4, R4 ;  /* 0x00000004ff0d7c19 */ /* 0x000fc60008011604 */
[----:B------:R-:W-:Y:S02]  /*7a50*/  IMAD.MOV.U32 R4, RZ, RZ, R8 ;  /* 0x000000ffff047224 */ /* 0x000fe400078e0008 */
[----:B------:R-:W-:Y:S01]  /*7a60*/  IMAD.MOV.U32 R5, RZ, RZ, R13 ;  /* 0x000000ffff057224 */ /* 0x000fe200078e000d */
[----:B01----:R-:W-:Y:S06]  /*7a70*/  @!P0 BRA `(.L_x_127) ;  /* 0x0000000000288947 */ /* 0x003fec0003800000 */
[----:B------:R-:W-:Y:S02]  /*7a80*/  ULDC UR4, c[0x0][0x64c] ;  /* 0x0001930000047ab9 */ /* 0x000fe40000000800 */
[----:B------:R-:W-:-:S05]  /*7a90*/  IADD3 R5, P0, R8, UR4, RZ ;  /* 0x0000000408057c10 */ /* 0x000fca000ff1e0ff */
[----:B------:R-:W-:-:S04]  /*7aa0*/  IMAD.X R13, RZ, RZ, R13, P0 ;  /* 0x000000ffff0d7224 */ /* 0x000fc800000e060d */
[----:B------:R-:W-:-:S04]  /*7ab0*/  IMAD.WIDE.U32 R6, R13, UR8, RZ ;  /* 0x000000080d067c25 */ /* 0x000fc8000f8e00ff */
[----:B------:R-:W-:-:S04]  /*7ac0*/  IMAD.WIDE.U32 R6, P0, R5, UR9, R6 ;  /* 0x0000000905067c25 */ /* 0x000fc8000f800006 */
[----:B------:R-:W-:-:S04]  /*7ad0*/  IMAD.WIDE.U32 R4, R5, UR8, RZ ;  /* 0x0000000805047c25 */ /* 0x000fc8000f8e00ff */
[----:B------:R-:W-:Y:S01]  /*7ae0*/  IMAD.MOV.U32 R4, RZ, RZ, R7 ;  /* 0x000000ffff047224 */ /* 0x000fe200078e0007 */
[----:B------:R-:W-:Y:S01]  /*7af0*/  IADD3 RZ, P1, R5, R6, RZ ;  /* 0x0000000605ff7210 */ /* 0x000fe20007f3e0ff */
[----:B------:R-:W-:-:S04]  /*7b00*/  IMAD.X R5, RZ, RZ, RZ, P0 ;  /* 0x000000ffff057224 */ /* 0x000fc800000e06ff */
[----:B------:R-:W-:-:S08]  /*7b10*/  IMAD.WIDE.U32.X R4, R13, UR9, R4, P1 ;  /* 0x000000090d047c25 */ /* 0x000fd000088e0404 */
.L_x_127:
[----:B------:R-:W-:Y:S01]  /*7b20*/  ISETP.NE.AND P0, PT, R2, 0x1, PT ;  /* 0x000000010200780c */ /* 0x000fe20003f05270 */
[----:B------:R-:W-:Y:S01]  /*7b30*/  ULDC UR4, c[0x0][0x648] ;  /* 0x0001920000047ab9 */ /* 0x000fe20000000800 */
[----:B------:R-:W-:Y:S01]  /*7b40*/  LOP3.LUT R11, R11, UR42, RZ, 0xc0, !PT ;  /* 0x0000002a0b0b7c12 */ /* 0x000fe2000f8ec0ff */
[----:B------:R-:W-:Y:S01]  /*7b50*/  IMAD.MOV R12, RZ, RZ, -R12 ;  /* 0x000000ffff0c7224 */ /* 0x000fe200078e0a0c */
[----:B------:R-:W-:Y:S01]  /*7b60*/  SHF.R.U64 R4, R4, UR4, R5 ;  /* 0x0000000404047c19 */ /* 0x000fe20008001205 */
[----:B------:R-:W-:Y:S01]  /*7b70*/  ULDC UR4, c[0x0][0x638] ;  /* 0x00018e0000047ab9 */ /* 0x000fe20000000800 */
[----:B------:R-:W-:Y:S01]  /*7b80*/  LOP3.LUT R31, R3, UR40, RZ, 0xc0, !PT ;  /* 0x00000028031f7c12 */ /* 0x000fe2000f8ec0ff */
[----:B------:R-:W-:Y:S02]  /*7b90*/  ULDC UR5, c[0x0][0x610] ;  /* 0x0001840000057ab9 */ /* 0x000fe40000000800 */
[----:B------:R-:W-:Y:S02]  /*7ba0*/  IMAD.MOV R5, RZ, RZ, -R4 ;  /* 0x000000ffff057224 */ /* 0x000fe400078e0a04 */
[----:B------:R-:W-:-:S02]  /*7bb0*/  IMAD R11, R4, UR41, R11 ;  /* 0x00000029040b7c24 */ /* 0x000fc4000f8e020b */
[----:B------:R-:W-:Y:S02]  /*7bc0*/  @P0 IMAD R10, R9, R12, R0 ;  /* 0x0000000c090a0224 */ /* 0x000fe400078e0200 */
[----:B------:R-:W-:Y:S01]  /*7bd0*/  IMAD R8, R5, UR4, R8 ;  /* 0x0000000405087c24 */ /* 0x000fe2000f8e0208 */
[----:B------:R-:W-:Y:S01]  /*7be0*/  ULDC UR4, c[0x0][0x600] ;  /* 0x0001800000047ab9 */ /* 0x000fe20000000800 */
[----:B------:R-:W-:Y:S02]  /*7bf0*/  IMAD R10, R11, UR5, R10 ;  /* 0x000000050b0a7c24 */ /* 0x000fe4000f8e020a */
[----:B------:R-:W-:Y:S02]  /*7c00*/  IMAD R31, R8, UR4, R31 ;  /* 0x00000004081f7c24 */ /* 0x000fe4000f8e021f */
[----:B------:R-:W-:-:S03]  /*7c10*/  IMAD.MOV.U32 R0, RZ, RZ, 0x1 ;  /* 0x00000001ff007424 */ /* 0x000fc600078e00ff */
[----:B------:R-:W-:Y:S02]  /*7c20*/  SEL R30, R31, R10, !P0 ;  /* 0x0000000a1f1e7207 */ /* 0x000fe40004000000 */
[----:B------:R-:W-:-:S07]  /*7c30*/  SEL R31, R10, R31, !P0 ;  /* 0x0000001f0a1f7207 */ /* 0x000fce0004000000 */
.L_x_125:
[----:B------:R-:W-:Y:S05]  /*7c40*/  BSYNC B0 ;  /* 0x0000000000007941 */ /* 0x000fea0003800000 */
.L_x_124:
[----:B------:R-:W-:-:S13]  /*7c50*/  LOP3.LUT P0, RZ, R0, 0xff, RZ, 0xc0, !PT ;  /* 0x000000ff00ff7812 */ /* 0x000fda000780c0ff */
[----:B------:R-:W-:Y:S05]  /*7c60*/  @P0 BRA `(.L_x_128) ;  /* 0xfffffff000880947 */ /* 0x000fea000383ffff */
[----:B------:R-:W-:Y:S05]  /*7c70*/  BSYNC B7 ;  /* 0x0000000000077941 */ /* 0x000fea0003800000 */
.L_x_114:
[----:B------:R-:W-:-:S03]  /*7c80*/  UMOV UR4, 0xffffffff ;  /* 0xffffffff00047882 */ /* 0x000fc60000000000 */
[----:B------:R-:W-:Y:S05]  /*7c90*/  BRA.DIV UR4, `(.L_x_129) ;  /* 0x0000000604f87947 */ /* 0x000fea000b800000 */
[----:B------:R-:W-:-:S13]  /*7ca0*/  ELECT P6, URZ, PT ;  /* 0x00000000003f782f */ /* 0x000fda00038c0000 */
.L_x_150:
[----:B------:R-:W-:Y:S04]  /*7cb0*/  BSSY B0, `(.L_x_130) ;  /* 0x0000058000007945 */ /* 0x000fe80003800000 */
[----:B------:R-:W-:Y:S05]  /*7cc0*/  @!P6 BRA `(.L_x_131) ;  /* 0x000000040058e947 */ /* 0x000fea0003800000 */
[----:B------:R-:W-:-:S04]  /*7cd0*/  LOP3.LUT R19, R19, 0x2, RZ, 0xfc, !PT ;  /* 0x0000000213137812 */ /* 0x000fc800078efcff */
[----:B------:R-:W-:-:S13]  /*7ce0*/  ISETP.NE.AND P0, PT, R19, 0x3, PT ;  /* 0x000000031300780c */ /* 0x000fda0003f05270 */
[----:B------:R-:W-:Y:S05]  /*7cf0*/  @!P0 BRA `(.L_x_132) ;  /* 0x0000000000048947 */ /* 0x000fea0003800000 */
[----:B------:R-:W-:Y:S01]  /*7d00*/  BPT.TRAP 0x1 ;  /* 0x000000040000795c */ /* 0x000fe20000300000 */
.L_x_132:
[----:B------:R-:W0:Y:S01]  /*7d10*/  S2R R3, SR_CgaCtaId ;  /* 0x0000000000037919 */ /* 0x000e220000008800 */
[----:B------:R-:W-:Y:S02]  /*7d20*/  MOV R0, 0x400 ;  /* 0x0000040000007802 */ /* 0x000fe40000000f00 */
[----:B------:R-:W-:Y:S02]  /*7d30*/  SHF.L.U32 R2, R27, 0x1f, RZ ;  /* 0x0000001f1b027819 */ /* 0x000fe400000006ff */
[----:B0-----:R-:W-:-:S05]  /*7d40*/  LEA R3, R3, R0, 0x18 ;  /* 0x0000000003037211 */ /* 0x001fca00078ec0ff */
[----:B------:R-:W-:-:S04]  /*7d50*/  VIADD R3, R3, 0x48 ;  /* 0x0000004803037836 */ /* 0x000fc80000000000 */
[C---:B------:R-:W-:Y:S02]  /*7d60*/  IMAD R5, R28.reuse, 0x8, R3 ;  /* 0x000000081c057824 */ /* 0x040fe400078e0203 */
[----:B------:R-:W-:Y:S02]  /*7d70*/  VIADD R28, R28, 0x1 ;  /* 0x000000011c1c7836 */ /* 0x000fe40000000000 */
[----:B------:R-:W0:Y:S03]  /*7d80*/  SYNCS.PHASECHK.TRANS64.TRYWAIT P0, [R5+URZ], R2 ;  /* 0x00000002050075a7 */ /* 0x000e26000800017f */
[----:B------:R-:W-:-:S04]  /*7d90*/  ISETP.NE.AND P1, PT, R28, 0x9, PT ;  /* 0x000000091c00780c */ /* 0x000fc80003f25270 */
[----:B------:R-:W-:Y:S02]  /*7da0*/  SEL R0, RZ, 0x1, P1 ;  /* 0x00000001ff007807 */ /* 0x000fe40000800000 */
[----:B------:R-:W-:Y:S02]  /*7db0*/  SEL R28, R28, RZ, P1 ;  /* 0x000000ff1c1c7207 */ /* 0x000fe40000800000 */
[----:B------:R-:W-:-:S03]  /*7dc0*/  LOP3.LUT R27, R27, R0, RZ, 0x3c, !PT ;  /* 0x000000001b1b7212 */ /* 0x000fc600078e3cff */
[----:B------:R-:W-:Y:S01]  /*7dd0*/  IMAD R7, R28, 0x8, R3 ;  /* 0x000000081c077824 */ /* 0x000fe200078e0203 */
[----:B------:R-:W-:Y:S01]  /*7de0*/  SHF.L.U32 R4, R27, 0x1f, RZ ;  /* 0x0000001f1b047819 */ /* 0x000fe200000006ff */
[----:B0-----:R-:W-:Y:S06]  /*7df0*/  @!P0 BRA `(.L_x_133) ;  /* 0x0000000400c08947 */ /* 0x001fec0003800000 */
.L_x_151:
[----:B------:R-:W1:Y:S01]  /*7e00*/  SYNCS.PHASECHK.TRANS64.TRYWAIT P0, [R7+URZ], R4 ;  /* 0x00000004070075a7 */ /* 0x000e62000800017f */
[----:B------:R-:W-:-:S05]  /*7e10*/  VIADD R0, R28, 0x1 ;  /* 0x000000011c007836 */ /* 0x000fca0000000000 */
[----:B------:R-:W-:-:S04]  /*7e20*/  ISETP.NE.AND P1, PT, R0, 0x9, PT ;  /* 0x000000090000780c */ /* 0x000fc80003f25270 */
[----:B0-----:R-:W-:Y:S02]  /*7e30*/  SEL R2, RZ, 0x1, P1 ;  /* 0x00000001ff027807 */ /* 0x001fe40000800000 */
[----:B------:R-:W-:Y:S02]  /*7e40*/  SEL R0, R0, RZ, P1 ;  /* 0x000000ff00007207 */ /* 0x000fe40000800000 */
[----:B------:R-:W-:-:S03]  /*7e50*/  LOP3.LUT R27, R27, R2, RZ, 0x3c, !PT ;  /* 0x000000021b1b7212 */ /* 0x000fc600078e3cff */
[----:B------:R-:W-:Y:S01]  /*7e60*/  IMAD R6, R0, 0x8, R3 ;  /* 0x0000000800067824 */ /* 0x000fe200078e0203 */
[----:B------:R-:W-:Y:S01]  /*7e70*/  SHF.L.U32 R5, R27, 0x1f, RZ ;  /* 0x0000001f1b057819 */ /* 0x000fe200000006ff */
[----:B-1----:R-:W-:Y:S06]  /*7e80*/  @!P0 BRA `(.L_x_134) ;  /* 0x0000000400b08947 */ /* 0x002fec0003800000 */
.L_x_152:
[----:B------:R-:W1:Y:S01]  /*7e90*/  SYNCS.PHASECHK.TRANS64.TRYWAIT P0, [R6+URZ], R5 ;  /* 0x00000005060075a7 */ /* 0x000e62000800017f */
[----:B------:R-:W-:-:S05]  /*7ea0*/  VIADD R0, R0, 0x1 ;  /* 0x0000000100007836 */ /* 0x000fca0000000000 */
[----:B------:R-:W-:-:S04]  /*7eb0*/  ISETP.NE.AND P1, PT, R0, 0x9, PT ;  /* 0x000000090000780c */ /* 0x000fc80003f25270 */
[----:B------:R-:W-:Y:S02]  /*7ec0*/  SEL R2, RZ, 0x1, P1 ;  /* 0x00000001ff027807 */ /* 0x000fe40000800000 */
[----:B------:R-:W-:Y:S02]  /*7ed0*/  SEL R0, R0, RZ, P1 ;  /* 0x000000ff00007207 */ /* 0x000fe40000800000 */
[----:B------:R-:W-:-:S03]  /*7ee0*/  LOP3.LUT R27, R27, R2, RZ, 0x3c, !PT ;  /* 0x000000021b1b7212 */ /* 0x000fc600078e3cff */
[----:B0-----:R-:W-:Y:S01]  /*7ef0*/  IMAD R7, R0, 0x8, R3 ;  /* 0x0000000800077824 */ /* 0x001fe200078e0203 */
[----:B------:R-:W-:Y:S01]  /*7f00*/  SHF.L.U32 R4, R27, 0x1f, RZ ;  /* 0x0000001f1b047819 */ /* 0x000fe200000006ff */
[----:B-1----:R-:W-:Y:S06]  /*7f10*/  @!P0 BRA `(.L_x_135) ;  /* 0x0000000400a08947 */ /* 0x002fec0003800000 */
.L_x_153:
        /* <DEDUP_REMOVED lines=9> */
.L_x_154:
        /* <DEDUP_REMOVED lines=9> */
.L_x_155:
        /* <DEDUP_REMOVED lines=9> */
.L_x_156:
        /* <DEDUP_REMOVED lines=9> */
.L_x_157:
[----:B------:R-:W1:Y:S01]  /*8160*/  SYNCS.PHASECHK.TRANS64.TRYWAIT P0, [R7+URZ], R4 ;  /* 0x00000004070075a7 */ /* 0x000e62000800017f */
[----:B------:R-:W-:-:S05]  /*8170*/  VIADD R0, R0, 0x1 ;  /* 0x0000000100007836 */ /* 0x000fca0000000000 */
[----:B------:R-:W-:-:S04]  /*8180*/  ISETP.NE.AND P1, PT, R0, 0x9, PT ;  /* 0x000000090000780c */ /* 0x000fc80003f25270 */
[----:B------:R-:W-:Y:S02]  /*8190*/  SEL R2, RZ, 0x1, P1 ;  /* 0x00000001ff027807 */ /* 0x000fe40000800000 */
[----:B------:R-:W-:Y:S02]  /*81a0*/  SEL R0, R0, RZ, P1 ;  /* 0x000000ff00007207 */ /* 0x000fe40000800000 */
[----:B------:R-:W-:Y:S01]  /*81b0*/  LOP3.LUT R2, R27, R2, RZ, 0x3c, !PT ;  /* 0x000000021b027212 */ /* 0x000fe200078e3cff */
[----:B-1----:R-:W-:Y:S06]  /*81c0*/  @!P0 BRA `(.L_x_140) ;  /* 0x0000000400588947 */ /* 0x002fec0003800000 */
.L_x_158:
[----:B------:R-:W-:Y:S01]  /*81d0*/  IMAD R3, R0, 0x8, R3 ;  /* 0x0000000800037824 */ /* 0x000fe200078e0203 */
[----:B------:R-:W-:-:S07]  /*81e0*/  SHF.L.U32 R0, R2, 0x1f, RZ ;  /* 0x0000001f02007819 */ /* 0x000fce00000006ff */
.L_x_141:
[----:B--2---:R2:W3:Y:S02]  /*81f0*/  SYNCS.PHASECHK.TRANS64.TRYWAIT P0, [R3+URZ], R0 ;  /* 0x00000000030075a7 */ /* 0x0044e4000800017f */
[----:B---3--:R-:W-:Y:S05]  /*8200*/  @!P0 NANOSLEEP.SYNCS 0x989680 ;  /* 0x009896800000895d */ /* 0x008fea0003900000 */
[----:B------:R-:W3:Y:S02]  /*8210*/  @!P0 SYNCS.PHASECHK.TRANS64 P0, [R3+URZ], R0 ;  /* 0x00000000030085a7 */ /* 0x000ee4000800007f */
[----:B---3--:R-:W-:Y:S05]  /*8220*/  @!P0 BRA `(.L_x_141) ;  /* 0xfffffffc00f08947 */ /* 0x008fea000383ffff */
.L_x_131:
[----:B------:R-:W-:Y:S05]  /*8230*/  BSYNC B0 ;  /* 0x0000000000007941 */ /* 0x000fea0003800000 */
.L_x_130:
[----:B------:R-:W-:Y:S05]  /*8240*/  EXIT ;  /* 0x000000000000794d */ /* 0x000fea0003800000 */
.L_x_17:
[----:B------:R-:W-:Y:S02]  /*8250*/  IMAD.MOV.U32 R12, RZ, RZ, RZ ;  /* 0x000000ffff0c7224 */ /* 0x000fe400078e00ff */
[----:B------:R-:W-:Y:S02]  /*8260*/  IMAD.MOV.U32 R11, RZ, RZ, 0x1f ;  /* 0x0000001fff0b7424 */ /* 0x000fe400078e00ff */
[----:B------:R-:W-:-:S07]  /*8270*/  IMAD.MOV.U32 R15, RZ, RZ, -0x1 ;  /* 0xffffffffff0f7424 */ /* 0x000fce00078e00ff */
[----:B012--5:R-:W-:Y:S05]  /*8280*/  WARPSYNC.COLLECTIVE R15, `(.L_x_142) ;  /* 0x000000000f087348 */ /* 0x027fea0003c00000 */
[----:B------:R3:W4:Y:S02]  /*8290*/  SHFL.IDX P6, R14, R13, R12, R11 ;  /* 0x0000000c0d0e7389 */ /* 0x00072400000c000b */
[----:B012345:R-:W-:Y:S01]  /*82a0*/  ENDCOLLECTIVE ;  /* 0x000000000000791b */ /* 0x03ffe20003800000 */
.L_x_142:
[----:B------:R-:W-:Y:S05]  /*82b0*/  BRA `(.L_x_143) ;  /* 0xffffff9000507947 */ /* 0x000fea000383ffff */
.L_x_21:
[----:B-1----:R1:W3:Y:S02]  /*82c0*/  SYNCS.PHASECHK.TRANS64.TRYWAIT P1, [R4+URZ], R3 ;  /* 0x00000003040075a7 */ /* 0x0022e4000802017f */
[----:B---3--:R-:W-:Y:S05]  /*82d0*/  @!P1 NANOSLEEP.SYNCS 0x989680 ;  /* 0x009896800000995d */ /* 0x008fea0003900000 */
[----:B------:R-:W3:Y:S02]  /*82e0*/  @!P1 SYNCS.PHASECHK.TRANS64 P1, [R4+URZ], R3 ;  /* 0x00000003040095a7 */ /* 0x000ee4000802007f */
[----:B---3--:R-:W-:Y:S05]  /*82f0*/  @!P1 BRA `(.L_x_21) ;  /* 0xfffffffc00f09947 */ /* 0x008fea000383ffff */
[----:B------:R-:W-:Y:S05]  /*8300*/  BRA `(.L_x_20) ;  /* 0xffffff90007c7947 */ /* 0x000fea000383ffff */
.L_x_26:
[----:B0-----:R0:W1:Y:S02]  /*8310*/  SYNCS.PHASECHK.TRANS64.TRYWAIT P1, [R6+URZ], R73 ;  /* 0x00000049060075a7 */ /* 0x001064000802017f */
[----:B-1----:R-:W-:Y:S05]  /*8320*/  @!P1 NANOSLEEP.SYNCS 0x989680 ;  /* 0x009896800000995d */ /* 0x002fea0003900000 */
[----:B------:R-:W1:Y:S02]  /*8330*/  @!P1 SYNCS.PHASECHK.TRANS64 P1, [R6+URZ], R73 ;  /* 0x00000049060095a7 */ /* 0x000e64000802007f */
[----:B-1----:R-:W-:Y:S05]  /*8340*/  @!P1 BRA `(.L_x_26) ;  /* 0xfffffffc00f09947 */ /* 0x002fea000383ffff */
[----:B------:R-:W-:Y:S05]  /*8350*/  BRA `(.L_x_25) ;  /* 0xffffff9c00447947 */ /* 0x000fea000383ffff */
.L_x_34:
[----:B0-----:R0:W1:Y:S02]  /*8360*/  SYNCS.PHASECHK.TRANS64.TRYWAIT P1, [R21+URZ], R76 ;  /* 0x0000004c150075a7 */ /* 0x001064000802017f */
[----:B-1----:R-:W-:Y:S05]  /*8370*/  @!P1 NANOSLEEP.SYNCS 0x989680 ;  /* 0x009896800000995d */ /* 0x002fea0003900000 */
[----:B------:R-:W1:Y:S02]  /*8380*/  @!P1 SYNCS.PHASECHK.TRANS64 P1, [R21+URZ], R76 ;  /* 0x0000004c150095a7 */ /* 0x000e64000802007f */
[----:B-1----:R-:W-:Y:S05]  /*8390*/  @!P1 BRA `(.L_x_34) ;  /* 0xfffffffc00f09947 */ /* 0x002fea000383ffff */
[----:B------:R-:W-:Y:S05]  /*83a0*/  BRA `(.L_x_33) ;  /* 0xffffffa400f07947 */ /* 0x000fea000383ffff */
.L_x_115:
[----:B------:R-:W-:Y:S01]  /*83b0*/  BSSY B0, `(.L_x_144) ;  /* 0x0000006000007945 */ /* 0x000fe20003800000 */
[----:B------:R-:W-:-:S07]  /*83c0*/  IMAD.MOV.U32 R15, RZ, RZ, -0x1 ;  /* 0xffffffffff0f7424 */ /* 0x000fce00078e00ff */
[----:B------:R-:W-:Y:S05]  /*83d0*/  WARPSYNC.COLLECTIVE R15, `(.L_x_145) ;  /* 0x000000000f0c7348 */ /* 0x000fea0003c00000 */
[----:B------:R-:W-:Y:S02]  /*83e0*/  ELECT P6, UR62, PT ;  /* 0x00000000003e782f */ /* 0x000fe400038c0000 */
[----:B------:R-:W-:Y:S01]  /*83f0*/  MOV R14, UR62 ;  /* 0x0000003e000e7c02 */ /* 0x000fe20008000f00 */
[----:B------:R-:W-:Y:S10]  /*8400*/  ENDCOLLECTIVE ;  /* 0x000000000000791b */ /* 0x000ff40003800000 */
.L_x_145:
[----:B------:R-:W-:Y:S05]  /*8410*/  BSYNC B0 ;  /* 0x0000000000007941 */ /* 0x000fea0003800000 */
.L_x_144:
[----:B------:R-:W-:Y:S05]  /*8420*/  BRA `(.L_x_146) ;  /* 0xffffffe800a47947 */ /* 0x000fea000383ffff */
.L_x_120:
[----:B0-----:R0:W2:Y:S02]  /*8430*/  SYNCS.PHASECHK.TRANS64.TRYWAIT P0, [R7+URZ+0x48], R4 ;  /* 0x00004804070075a7 */ /* 0x0010a4000800017f */
[----:B--2---:R-:W-:Y:S05]  /*8440*/  @!P0 NANOSLEEP.SYNCS 0x989680 ;  /* 0x009896800000895d */ /* 0x004fea0003900000 */
[----:B------:R-:W2:Y:S02]  /*8450*/  @!P0 SYNCS.PHASECHK.TRANS64 P0, [R7+URZ+0x48], R4 ;  /* 0x00004804070085a7 */ /* 0x000ea4000800007f */
[----:B--2---:R-:W-:Y:S05]  /*8460*/  @!P0 BRA `(.L_x_120) ;  /* 0xfffffffc00f08947 */ /* 0x004fea000383ffff */
[----:B------:R-:W-:Y:S05]  /*8470*/  BRA `(.L_x_147) ;  /* 0xffffffec007c7947 */ /* 0x000fea000383ffff */
.L_x_129:
[----:B------:R-:W-:Y:S01]  /*8480*/  BSSY B0, `(.L_x_148) ;  /* 0x0000006000007945 */ /* 0x000fe20003800000 */
[----:B------:R-:W-:-:S07]  /*8490*/  IMAD.MOV.U32 R15, RZ, RZ, -0x1 ;  /* 0xffffffffff0f7424 */ /* 0x000fce00078e00ff */
[----:B------:R-:W-:Y:S05]  /*84a0*/  WARPSYNC.COLLECTIVE R15, `(.L_x_149) ;  /* 0x000000000f0c7348 */ /* 0x000fea0003c00000 */
[----:B------:R-:W-:Y:S02]  /*84b0*/  ELECT P6, UR62, PT ;  /* 0x00000000003e782f */ /* 0x000fe400038c0000 */
[----:B------:R-:W-:Y:S01]  /*84c0*/  MOV R14, UR62 ;  /* 0x0000003e000e7c02 */ /* 0x000fe20008000f00 */
[----:B------:R-:W-:Y:S10]  /*84d0*/  ENDCOLLECTIVE ;  /* 0x000000000000791b */ /* 0x000ff40003800000 */
.L_x_149:
[----:B------:R-:W-:Y:S05]  /*84e0*/  BSYNC B0 ;  /* 0x0000000000007941 */ /* 0x000fea0003800000 */
.L_x_148:
[----:B------:R-:W-:Y:S05]  /*84f0*/  BRA `(.L_x_150) ;  /* 0xfffffff400ec7947 */ /* 0x000fea000383ffff */
.L_x_133:
[----:B0-----:R0:W1:Y:S02]  /*8500*/  SYNCS.PHASECHK.TRANS64.TRYWAIT P0, [R5+URZ], R2 ;  /* 0x00000002050075a7 */ /* 0x001064000800017f */
[----:B-1----:R-:W-:Y:S05]  /*8510*/  @!P0 NANOSLEEP.SYNCS 0x989680 ;  /* 0x009896800000895d */ /* 0x002fea0003900000 */
[----:B------:R-:W1:Y:S02]  /*8520*/  @!P0 SYNCS.PHASECHK.TRANS64 P0, [R5+URZ], R2 ;  /* 0x00000002050085a7 */ /* 0x000e64000800007f */
[----:B-1----:R-:W-:Y:S05]  /*8530*/  @!P0 BRA `(.L_x_133) ;  /* 0xfffffffc00f08947 */ /* 0x002fea000383ffff */
[----:B------:R-:W-:Y:S05]  /*8540*/  BRA `(.L_x_151) ;  /* 0xfffffff8002c7947 */ /* 0x000fea000383ffff */
.L_x_134:
[----:B0-----:R0:W1:Y:S02]  /*8550*/  SYNCS.PHASECHK.TRANS64.TRYWAIT P0, [R7+URZ], R4 ;  /* 0x00000004070075a7 */ /* 0x001064000800017f */
[----:B-1----:R-:W-:Y:S05]  /*8560*/  @!P0 NANOSLEEP.SYNCS 0x989680 ;  /* 0x009896800000895d */ /* 0x002fea0003900000 */
[----:B------:R-:W1:Y:S02]  /*8570*/  @!P0 SYNCS.PHASECHK.TRANS64 P0, [R7+URZ], R4 ;  /* 0x00000004070085a7 */ /* 0x000e64000800007f */
[----:B-1----:R-:W-:Y:S05]  /*8580*/  @!P0 BRA `(.L_x_134) ;  /* 0xfffffffc00f08947 */ /* 0x002fea000383ffff */
[----:B------:R-:W-:Y:S05]  /*8590*/  BRA `(.L_x_152) ;  /* 0xfffffff8003c7947 */ /* 0x000fea000383ffff */
.L_x_135:
[----:B0-----:R0:W1:Y:S02]  /*85a0*/  SYNCS.PHASECHK.TRANS64.TRYWAIT P0, [R6+URZ], R5 ;  /* 0x00000005060075a7 */ /* 0x001064000800017f */
[----:B-1----:R-:W-:Y:S05]  /*85b0*/  @!P0 NANOSLEEP.SYNCS 0x989680 ;  /* 0x009896800000895d */ /* 0x002fea0003900000 */
[----:B------:R-:W1:Y:S02]  /*85c0*/  @!P0 SYNCS.PHASECHK.TRANS64 P0, [R6+URZ], R5 ;  /* 0x00000005060085a7 */ /* 0x000e64000800007f */
[----:B-1----:R-:W-:Y:S05]  /*85d0*/  @!P0 BRA `(.L_x_135) ;  /* 0xfffffffc00f08947 */ /* 0x002fea000383ffff */
[----:B------:R-:W-:Y:S05]  /*85e0*/  BRA `(.L_x_153) ;  /* 0xfffffff8004c7947 */ /* 0x000fea000383ffff */
.L_x_136:
[----:B0-----:R0:W1:Y:S02]  /*85f0*/  SYNCS.PHASECHK.TRANS64.TRYWAIT P0, [R7+URZ], R4 ;  /* 0x00000004070075a7 */ /* 0x001064000800017f */
[----:B-1----:R-:W-:Y:S05]  /*8600*/  @!P0 NANOSLEEP.SYNCS 0x989680 ;  /* 0x009896800000895d */ /* 0x002fea0003900000 */
[----:B------:R-:W1:Y:S02]  /*8610*/  @!P0 SYNCS.PHASECHK.TRANS64 P0, [R7+URZ], R4 ;  /* 0x00000004070085a7 */ /* 0x000e64000800007f */
[----:B-1----:R-:W-:Y:S05]  /*8620*/  @!P0 BRA `(.L_x_136) ;  /* 0xfffffffc00f08947 */ /* 0x002fea000383ffff */
[----:B------:R-:W-:Y:S05]  /*8630*/  BRA `(.L_x_154) ;  /* 0xfffffff8005c7947 */ /* 0x000fea000383ffff */
.L_x_137:
[----:B0-----:R0:W1:Y:S02]  /*8640*/  SYNCS.PHASECHK.TRANS64.TRYWAIT P0, [R6+URZ], R5 ;  /* 0x00000005060075a7 */ /* 0x001064000800017f */
[----:B-1----:R-:W-:Y:S05]  /*8650*/  @!P0 NANOSLEEP.SYNCS 0x989680 ;  /* 0x009896800000895d */ /* 0x002fea0003900000 */
[----:B------:R-:W1:Y:S02]  /*8660*/  @!P0 SYNCS.PHASECHK.TRANS64 P0, [R6+URZ], R5 ;  /* 0x00000005060085a7 */ /* 0x000e64000800007f */
[----:B-1----:R-:W-:Y:S05]  /*8670*/  @!P0 BRA `(.L_x_137) ;  /* 0xfffffffc00f08947 */ /* 0x002fea000383ffff */
[----:B------:R-:W-:Y:S05]  /*8680*/  BRA `(.L_x_155) ;  /* 0xfffffff8006c7947 */ /* 0x000fea000383ffff */
.L_x_138:
[----:B0-----:R0:W1:Y:S02]  /*8690*/  SYNCS.PHASECHK.TRANS64.TRYWAIT P0, [R7+URZ], R4 ;  /* 0x00000004070075a7 */ /* 0x001064000800017f */
[----:B-1----:R-:W-:Y:S05]  /*86a0*/  @!P0 NANOSLEEP.SYNCS 0x989680 ;  /* 0x009896800000895d */ /* 0x002fea0003900000 */
[----:B------:R-:W1:Y:S02]  /*86b0*/  @!P0 SYNCS.PHASECHK.TRANS64 P0, [R7+URZ], R4 ;  /* 0x00000004070085a7 */ /* 0x000e64000800007f */
[----:B-1----:R-:W-:Y:S05]  /*86c0*/  @!P0 BRA `(.L_x_138) ;  /* 0xfffffffc00f08947 */ /* 0x002fea000383ffff */
[----:B------:R-:W-:Y:S05]  /*86d0*/  BRA `(.L_x_156) ;  /* 0xfffffff8007c7947 */ /* 0x000fea000383ffff */
.L_x_139:
[----:B0-----:R0:W1:Y:S02]  /*86e0*/  SYNCS.PHASECHK.TRANS64.TRYWAIT P0, [R6+URZ], R5 ;  /* 0x00000005060075a7 */ /* 0x001064000800017f */
[----:B-1----:R-:W-:Y:S05]  /*86f0*/  @!P0 NANOSLEEP.SYNCS 0x989680 ;  /* 0x009896800000895d */ /* 0x002fea0003900000 */
[----:B------:R-:W1:Y:S02]  /*8700*/  @!P0 SYNCS.PHASECHK.TRANS64 P0, [R6+URZ], R5 ;  /* 0x00000005060085a7 */ /* 0x000e64000800007f */
[----:B-1----:R-:W-:Y:S05]  /*8710*/  @!P0 BRA `(.L_x_139) ;  /* 0xfffffffc00f08947 */ /* 0x002fea000383ffff */
[----:B------:R-:W-:Y:S05]  /*8720*/  BRA `(.L_x_157) ;  /* 0xfffffff8008c7947 */ /* 0x000fea000383ffff */
.L_x_140:
[----:B-1----:R1:W2:Y:S02]  /*8730*/  SYNCS.PHASECHK.TRANS64.TRYWAIT P0, [R7+URZ], R4 ;  /* 0x00000004070075a7 */ /* 0x0022a4000800017f */
[----:B--2---:R-:W-:Y:S05]  /*8740*/  @!P0 NANOSLEEP.SYNCS 0x989680 ;  /* 0x009896800000895d */ /* 0x004fea0003900000 */
[----:B------:R-:W2:Y:S02]  /*8750*/  @!P0 SYNCS.PHASECHK.TRANS64 P0, [R7+URZ], R4 ;  /* 0x00000004070085a7 */ /* 0x000ea4000800007f */
[----:B--2---:R-:W-:Y:S05]  /*8760*/  @!P0 BRA `(.L_x_140) ;  /* 0xfffffffc00f08947 */ /* 0x004fea000383ffff */
[----:B------:R-:W-:Y:S05]  /*8770*/  BRA `(.L_x_158) ;  /* 0xfffffff800947947 */ /* 0x000fea000383ffff */
.L_x_159:
[----:B------:R-:W-:-:S00]  /*8780*/  BRA `(.L_x_159) ;  /* 0xfffffffc00fc7947 */ /* 0x000fc0000383ffff */
[----:B------:R-:W-:-:S00]  /*8790*/  NOP ;  /* 0x0000000000007918 */ /* 0x000fc00000000000 */
        /* <DEDUP_REMOVED lines=14> */
.L_x_160:


//--------------------- .nv.global.init           --------------------------
	.section	.nv.global.init,"aw",@progbits
.nv.global.init:
	.type		$str$24,@object
	.size		$str$24,($str$25 - $str$24)
$str$24:
        /*0000*/ 	.byte	0x28, 0x61, 0x64, 0x64, 0x72, 0x65, 0x73, 0x73, 0x20, 0x26, 0x20, 0x6d, 0x61, 0x73, 0x6b, 0x29
        /*0010*/ 	.byte	0x20, 0x3d, 0x3d, 0x20, 0x30, 0x00
	.type		$str$25,@object
	.size		$str$25,(__unnamed_2 - $str$25)
$str$25:
        /*0016*/ 	.byte	0x2f, 0x74, 0x6d, 0x70, 0x2f, 0x63, 0x75, 0x74, 0x6c, 0x61, 0x73, 0x73, 0x5f, 0x73, 0x77, 0x65
        /*0026*/ 	.byte	0x65, 0x70, 0x5f, 0x73, 0x72, 0x63, 0x2f, 0x69, 0x6e, 0x63, 0x6c, 0x75, 0x64, 0x65, 0x2f, 0x63
        /*0036*/ 	.byte	0x75, 0x74, 0x65, 0x2f, 0x70, 0x6f, 0x69, 0x6e, 0x74, 0x65, 0x72, 0x5f, 0x66, 0x6c, 0x61, 0x67
        /*0046*/ 	.byte	0x67, 0x65, 0x64, 0x2e, 0x68, 0x70, 0x70, 0x00
	.type		__unnamed_2,@object
	.size		__unnamed_2,(__unnamed_1 - __unnamed_2)
__unnamed_2:
        /*004e*/ 	.byte	0x61, 0x75, 0x74, 0x6f, 0x20, 0x63, 0x75, 0x74, 0x65, 0x3a, 0x3a, 0x61, 0x73, 0x5f, 0x70, 0x6f
        /* <DEDUP_REMOVED lines=28> */
        /*021e*/ 	.byte	0x5d, 0x00
	.type		__unnamed_1,@object
	.size		__unnamed_1,(.L_0 - __unnamed_1)
__unnamed_1:
        /* <DEDUP_REMOVED lines=29> */
        /*03f0*/ 	.byte	0x20, 0x26, 0x5d, 0x00
.L_0:


//--------------------- .nv.shared._ZN7cutlass13device_kernelINS_4gemm6kernel13GemmUniversalIN4cute5tupleIJiiiiEEENS1_10collective13CollectiveMmaINS1_39MainloopSm90TmaGmmaRmemAWarpSpecializedILi9ENS5_IJNS4_1CILi1EEESB_SB_EEENS1_35KernelTmaWarpSpecializedCooperativeEEENS5_IJNSA_ILi128EEENSA_ILi64EEESF_EEENS_12float_e5m2_tENS5_IJlSB_lEEESI_NS5_IJSB_llEEENS4_8TiledMMAINS4_8MMA_AtomIJNS4_4SM904GMMA30MMA_64x64x32_F32E5M2E5M2_RS_TNILNSO_7ScaleInE1ELSQ_1EEEEEENS4_6LayoutINS5_IJNSA_ILi2EEESB_SB_EEENS5_IJSB_NSA_ILi0EEESW_EEEEENS5_IJNS4_10UnderscoreESZ_SZ_EEEEENS4_13SM90_TMA_LOADENS4_14ComposedLayoutINS4_7SwizzleILi3ELi4ELi3EEENS4_18smem_ptr_flag_bitsILi8EEENST_INS5_IJNSA_ILi8EEESF_EEENS5_IJSF_SB_EEEEEEEvNS4_8identityES12_NS13_INS14_ILi2ELi4ELi3EEES17_NST_INS5_IJSG_S18_EEENS5_IJSB_SG_EEEEEEENS4_9Copy_AtomIJNS4_39AutoVectorizingCopyWithAssumedAlignmentILi128EEESI_EEES1D_EENS_8epilogue10collective6detail29Sm90TmaWarpSpecializedAdapterINS1P_15DefaultEpilogueISI_SJ_SJ_NS1O_6thread17LinearCombinationISI_Li1EffLNS1T_9ScaleType4KindE0ELNS_15FloatRoundStyleE2ESI_EENS1_15EpilogueDefaultEEEEEvvEEEEvNT_6ParamsE --------------------------
	.section	.nv.shared._ZN7cutlass13device_kernelINS_4gemm6kernel13GemmUniversalIN4cute5tupleIJiiiiEEENS1_10collective13CollectiveMmaINS1_39MainloopSm90TmaGmmaRmemAWarpSpecializedILi9ENS5_IJNS4_1CILi1EEESB_SB_EEENS1_35KernelTmaWarpSpecializedCooperativeEEENS5_IJNSA_ILi128EEENSA_ILi64EEESF_EEENS_12float_e5m2_tENS5_IJlSB_lEEESI_NS5_IJSB_llEEENS4_8TiledMMAINS4_8MMA_AtomIJNS4_4SM904GMMA30MMA_64x64x32_F32E5M2E5M2_RS_TNILNSO_7ScaleInE1ELSQ_1EEEEEENS4_6LayoutINS5_IJNSA_ILi2EEESB_SB_EEENS5_IJSB_NSA_ILi0EEESW_EEEEENS5_IJNS4_10UnderscoreESZ_SZ_EEEEENS4_13SM90_TMA_LOADENS4_14ComposedLayoutINS4_7SwizzleILi3ELi4ELi3EEENS4_18smem_ptr_flag_bitsILi8EEENST_INS5_IJNSA_ILi8EEESF_EEENS5_IJSF_SB_EEEEEEEvNS4_8identityES12_NS13_INS14_ILi2ELi4ELi3EEES17_NST_INS5_IJSG_S18_EEENS5_IJSB_SG_EEEEEEENS4_9Copy_AtomIJNS4_39AutoVectorizingCopyWithAssumedAlignmentILi128EEESI_EEES1D_EENS_8epilogue10collective6detail29Sm90TmaWarpSpecializedAdapterINS1P_15DefaultEpilogueISI_SJ_SJ_NS1O_6thread17LinearCombinationISI_Li1EffLNS1T_9ScaleType4KindE0ELNS_15FloatRoundStyleE2ESI_EENS1_15EpilogueDefaultEEEEEvvEEEEvNT_6ParamsE,"aw",@nobits
	.sectionflags	@""
	.align	16
	.zero		1024


//--------------------- .nv.shared.reserved.0     --------------------------
	.section	.nv.shared.reserved.0,"aw",@nobits
	.weak		__nv_reservedSMEM_offset_0_alias
	.size		__nv_reservedSMEM_offset_0_alias, 0, 0
	.other		__nv_reservedSMEM_offset_0_alias,@"STO_CUDA_RESERVED_SHARED STV_DEFAULT"
__nv_reservedSMEM_offset_0_alias:
	.zero		0


//--------------------- .nv.global                --------------------------
	.section	.nv.global,"aw",@nobits
.nv.global:
	.type		_ZN40_INTERNAL_16426456_4_k_cu_dddb685c_198024cute1_E,@object
	.size		_ZN40_INTERNAL_16426456_4_k_cu_dddb685c_198024cute1_E,(_ZN40_INTERNAL_16426456_4_k_cu_dddb685c_198024cuda3std3__45__cpo6cbeginE - _ZN40_INTERNAL_16426456_4_k_cu_dddb685c_198024cute1_E)
_ZN40_INTERNAL_16426456_4_k_cu_dddb685c_198024cute1_E:
	.zero		1
	.type		_ZN40_INTERNAL_16426456_4_k_cu_dddb685c_198024cuda3std3__45__cpo6cbeginE,@object
	.size		_ZN40_INTERNAL_16426456_4_k_cu_dddb685c_198024cuda3std3__45__cpo6cbeginE,(_ZN40_INTERNAL_16426456_4_k_cu_dddb685c_198024cuda3std3__48in_placeE - _ZN40_INTERNAL_16426456_4_k_cu_dddb685c_198024cuda3std3__45__cpo6cbeginE)
_ZN40_INTERNAL_16426456_4_k_cu_dddb685c_198024cuda3std3__45__cpo6cbeginE:
	.zero		1
	.type		_ZN40_INTERNAL_16426456_4_k_cu_dddb685c_198024cuda3std3__48in_placeE,@object
	.size		_ZN40_INTERNAL_16426456_4_k_cu_dddb685c_198024cuda3std3__48in_placeE,(_ZN40_INTERNAL_16426456_4_k_cu_dddb685c_198024cuda3std6ranges3__45__cpo9iter_moveE - _ZN40_INTERNAL_16426456_4_k_cu_dddb685c_198024cuda3std3__48in_placeE)
_ZN40_INTERNAL_16426456_4_k_cu_dddb685c_198024cuda3std3__48in_placeE:
	.zero		1
	.type		_ZN40_INTERNAL_16426456_4_k_cu_dddb685c_198024cuda3std6ranges3__45__cpo9iter_moveE,@object
	.size		_ZN40_INTERNAL_16426456_4_k_cu_dddb685c_198024cuda3std6ranges3__45__cpo9iter_moveE,(_ZN40_INTERNAL_16426456_4_k_cu_dddb685c_198024cuda3std3__45__cpo5beginE - _ZN40_INTERNAL_16426456_4_k_cu_dddb685c_198024cuda3std6ranges3__45__cpo9iter_moveE)
_ZN40_INTERNAL_16426456_4_k_cu_dddb685c_198024cuda3std6ranges3__45__cpo9iter_moveE:
	.zero		1
	.type		_ZN40_INTERNAL_16426456_4_k_cu_dddb685c_198024cuda3std3__45__cpo5beginE,@object
	.size		_ZN40_INTERNAL_16426456_4_k_cu_dddb685c_198024cuda3std3__45__cpo5beginE,(_ZN40_INTERNAL_16426456_4_k_cu_dddb685c_198024cuda3std3__442_GLOBAL__N__16426456_4_k_cu_dddb685c_198026ignoreE - _ZN40_INTERNAL_16426456_4_k_cu_dddb685c_198024cuda3std3__45__cpo5beginE)
_ZN40_INTERNAL_16426456_4_k_cu_dddb685c_198024cuda3std3__45__cpo5beginE:
	.zero		1
	.type		_ZN40_INTERNAL_16426456_4_k_cu_dddb685c_198024cuda3std3__442_GLOBAL__N__16426456_4_k_cu_dddb685c_198026ignoreE,@object
	.size		_ZN40_INTERNAL_16426456_4_k_cu_dddb685c_198024cuda3std3__442_GLOBAL__N__16426456_4_k_cu_dddb685c_198026ignoreE,(_ZN40_INTERNAL_16426456_4_k_cu_dddb685c_198024cute7productE - _ZN40_INTERNAL_16426456_4_k_cu_dddb685c_198024cuda3std3__442_GLOBAL__N__16426456_4_k_cu_dddb685c_198026ignoreE)
_ZN40_INTERNAL_16426456_4_k_cu_dddb685c_198024cuda3std3__442_GLOBAL__N__16426456_4_k_cu_dddb685c_198026ignoreE:
	.zero		1
	.type		_ZN40_INTERNAL_16426456_4_k_cu_dddb685c_198024cute7productE,@object
	.size		_ZN40_INTERNAL_16426456_4_k_cu_dddb685c_198024cute7productE,(_ZN40_INTERNAL_16426456_4_k_cu_dddb685c_198024cuda3std3__45__cpo3endE - _ZN40_INTERNAL_16426456_4_k_cu_dddb685c_198024cute7productE)
_ZN40_INTERNAL_16426456_4_k_cu_dddb685c_198024cute7productE:
	.zero		1
	.type		_ZN40_INTERNAL_16426456_4_k_cu_dddb685c_198024cuda3std3__45__cpo3endE,@object
	.size		_ZN40_INTERNAL_16426456_4_k_cu_dddb685c_198024cuda3std3__45__cpo3endE,(_ZN40_INTERNAL_16426456_4_k_cu_dddb685c_198024cuda3std3__419piecewise_constructE - _ZN40_INTERNAL_16426456_4_k_cu_dddb685c_198024cuda3std3__45__cpo3endE)
_ZN40_INTERNAL_16426456_4_k_cu_dddb685c_198024cuda3std3__45__cpo3endE:
	.zero		1
	.type		_ZN40_INTERNAL_16426456_4_k_cu_dddb685c_198024cuda3std3__419piecewise_constructE,@object
	.size		_ZN40_INTERNAL_16426456_4_k_cu_dddb685c_198024cuda3std3__419piecewise_constructE,(_ZN40_INTERNAL_16426456_4_k_cu_dddb685c_198024cuda3std3__45__cpo4cendE - _ZN40_INTERNAL_16426456_4_k_cu_dddb685c_198024cuda3std3__419piecewise_constructE)
_ZN40_INTERNAL_16426456_4_k_cu_dddb685c_198024cuda3std3__419piecewise_constructE:
	.zero		1
	.type		_ZN40_INTERNAL_16426456_4_k_cu_dddb685c_198024cuda3std3__45__cpo4cendE,@object
	.size		_ZN40_INTERNAL_16426456_4_k_cu_dddb685c_198024cuda3std3__45__cpo4cendE,(_ZN40_INTERNAL_16426456_4_k_cu_dddb685c_198024cuda3std6ranges3__45__cpo4swapE - _ZN40_INTERNAL_16426456_4_k_cu_dddb685c_198024cuda3std3__45__cpo4cendE)
_ZN40_INTERNAL_16426456_4_k_cu_dddb685c_198024cuda3std3__45__cpo4cendE:
	.zero		1
	.type		_ZN40_INTERNAL_16426456_4_k_cu_dddb685c_198024cuda3std6ranges3__45__cpo4swapE,@object
	.size		_ZN40_INTERNAL_16426456_4_k_cu_dddb685c_198024cuda3std6ranges3__45__cpo4swapE,(.L_9 - _ZN40_INTERNAL_16426456_4_k_cu_dddb685c_198024cuda3std6ranges3__45__cpo4swapE)
_ZN40_INTERNAL_16426456_4_k_cu_dddb685c_198024cuda3std6ranges3__45__cpo4swapE:
	.zero		1
.L_9:


//--------------------- .nv.constant0._ZN7cutlass13device_kernelINS_4gemm6kernel13GemmUniversalIN4cute5tupleIJiiiiEEENS1_10collective13CollectiveMmaINS1_39MainloopSm90TmaGmmaRmemAWarpSpecializedILi9ENS5_IJNS4_1CILi1EEESB_SB_EEENS1_35KernelTmaWarpSpecializedCooperativeEEENS5_IJNSA_ILi128EEENSA_ILi64EEESF_EEENS_12float_e5m2_tENS5_IJlSB_lEEESI_NS5_IJSB_llEEENS4_8TiledMMAINS4_8MMA_AtomIJNS4_4SM904GMMA30MMA_64x64x32_F32E5M2E5M2_RS_TNILNSO_7ScaleInE1ELSQ_1EEEEEENS4_6LayoutINS5_IJNSA_ILi2EEESB_SB_EEENS5_IJSB_NSA_ILi0EEESW_EEEEENS5_IJNS4_10UnderscoreESZ_SZ_EEEEENS4_13SM90_TMA_LOADENS4_14ComposedLayoutINS4_7SwizzleILi3ELi4ELi3EEENS4_18smem_ptr_flag_bitsILi8EEENST_INS5_IJNSA_ILi8EEESF_EEENS5_IJSF_SB_EEEEEEEvNS4_8identityES12_NS13_INS14_ILi2ELi4ELi3EEES17_NST_INS5_IJSG_S18_EEENS5_IJSB_SG_EEEEEEENS4_9Copy_AtomIJNS4_39AutoVectorizingCopyWithAssumedAlignmentILi128EEESI_EEES1D_EENS_8epilogue10collective6detail29Sm90TmaWarpSpecializedAdapterINS1P_15DefaultEpilogueISI_SJ_SJ_NS1O_6thread17LinearCombinationISI_Li1EffLNS1T_9ScaleType4KindE0ELNS_15FloatRoundStyleE2ESI_EENS1_15EpilogueDefaultEEEEEvvEEEEvNT_6ParamsE --------------------------
	.section	.nv.constant0._ZN7cutlass13device_kernelINS_4gemm6kernel13GemmUniversalIN4cute5tupleIJiiiiEEENS1_10collective13CollectiveMmaINS1_39MainloopSm90TmaGmmaRmemAWarpSpecializedILi9ENS5_IJNS4_1CILi1EEESB_SB_EEENS1_35KernelTmaWarpSpecializedCooperativeEEENS5_IJNSA_ILi128EEENSA_ILi64EEESF_EEENS_12float_e5m2_tENS5_IJlSB_lEEESI_NS5_IJSB_llEEENS4_8TiledMMAINS4_8MMA_AtomIJNS4_4SM904GMMA30MMA_64x64x32_F32E5M2E5M2_RS_TNILNSO_7ScaleInE1ELSQ_1EEEEEENS4_6LayoutINS5_IJNSA_ILi2EEESB_SB_EEENS5_IJSB_NSA_ILi0EEESW_EEEEENS5_IJNS4_10UnderscoreESZ_SZ_EEEEENS4_13SM90_TMA_LOADENS4_14ComposedLayoutINS4_7SwizzleILi3ELi4ELi3EEENS4_18smem_ptr_flag_bitsILi8EEENST_INS5_IJNSA_ILi8EEESF_EEENS5_IJSF_SB_EEEEEEEvNS4_8identityES12_NS13_INS14_ILi2ELi4ELi3EEES17_NST_INS5_IJSG_S18_EEENS5_IJSB_SG_EEEEEEENS4_9Copy_AtomIJNS4_39AutoVectorizingCopyWithAssumedAlignmentILi128EEESI_EEES1D_EENS_8epilogue10collective6detail29Sm90TmaWarpSpecializedAdapterINS1P_15DefaultEpilogueISI_SJ_SJ_NS1O_6thread17LinearCombinationISI_Li1EffLNS1T_9ScaleType4KindE0ELNS_15FloatRoundStyleE2ESI_EENS1_15EpilogueDefaultEEEEEvvEEEEvNT_6ParamsE,"a",@progbits
	.sectionflags	@""
	.align	4
.nv.constant0._ZN7cutlass13device_kernelINS_4gemm6kernel13GemmUniversalIN4cute5tupleIJiiiiEEENS1_10collective13CollectiveMmaINS1_39MainloopSm90TmaGmmaRmemAWarpSpecializedILi9ENS5_IJNS4_1CILi1EEESB_SB_EEENS1_35KernelTmaWarpSpecializedCooperativeEEENS5_IJNSA_ILi128EEENSA_ILi64EEESF_EEENS_12float_e5m2_tENS5_IJlSB_lEEESI_NS5_IJSB_llEEENS4_8TiledMMAINS4_8MMA_AtomIJNS4_4SM904GMMA30MMA_64x64x32_F32E5M2E5M2_RS_TNILNSO_7ScaleInE1ELSQ_1EEEEEENS4_6LayoutINS5_IJNSA_ILi2EEESB_SB_EEENS5_IJSB_NSA_ILi0EEESW_EEEEENS5_IJNS4_10UnderscoreESZ_SZ_EEEEENS4_13SM90_TMA_LOADENS4_14ComposedLayoutINS4_7SwizzleILi3ELi4ELi3EEENS4_18smem_ptr_flag_bitsILi8EEENST_INS5_IJNSA_ILi8EEESF_EEENS5_IJSF_SB_EEEEEEEvNS4_8identityES12_NS13_INS14_ILi2ELi4ELi3EEES17_NST_INS5_IJSG_S18_EEENS5_IJSB_SG_EEEEEEENS4_9Copy_AtomIJNS4_39AutoVectorizingCopyWithAssumedAlignmentILi128EEESI_EEES1D_EENS_8epilogue10collective6detail29Sm90TmaWarpSpecializedAdapterINS1P_15DefaultEpilogueISI_SJ_SJ_NS1O_6thread17LinearCombinationISI_Li1EffLNS1T_9ScaleType4KindE0ELNS_15FloatRoundStyleE2ESI_EENS1_15EpilogueDefaultEEEEEvvEEEEvNT_6ParamsE:
	.zero		1664


//--------------------- SYMBOLS --------------------------

	.type		.nv.reservedSmem.offset0,@object
	.size		.nv.reservedSmem.offset0,0x4
	.type		__assertfail,@function
